// auto-generated by cutlass_sweep.gemm — config: {"arch": "sm_100", "cluster_m": 1, "cluster_n": 1, "dtype": "e4m3", "dtype_b": "e4m3", "layout": "nt", "stages": 5, "tile_k": 128, "tile_m": 64, "tile_n": 64}
#include "cutlass/cutlass.h"
#include "cutlass/gemm/collective/collective_builder.hpp"
#include "cutlass/gemm/device/gemm_universal_adapter.h"
#include "cutlass/gemm/kernel/gemm_universal.hpp"
#include "cutlass/epilogue/collective/collective_builder.hpp"

using ElemA = cutlass::float_e4m3_t;
using ElemB = cutlass::float_e4m3_t;
using ElemCD = cutlass::float_e4m3_t;
using Acc  = float;
using TileShape    = cute::Shape<cute::_64, cute::_64, cute::_128>;
using ClusterShape = cute::Shape<cute::_1, cute::_1, cute::_1>;

using CollectiveEpilogue = typename cutlass::epilogue::collective::CollectiveBuilder<
    cutlass::arch::Sm100, cutlass::arch::OpClassTensorOp,
    TileShape, ClusterShape,
    cutlass::epilogue::collective::EpilogueTileAuto,
    Acc, Acc,
    ElemCD, cutlass::layout::RowMajor, 128 / cutlass::sizeof_bits<ElemCD>::value,
    ElemCD, cutlass::layout::RowMajor, 128 / cutlass::sizeof_bits<ElemCD>::value,
    cutlass::epilogue::collective::EpilogueScheduleAuto
  >::CollectiveOp;

using CollectiveMainloop = typename cutlass::gemm::collective::CollectiveBuilder<
    cutlass::arch::Sm100, cutlass::arch::OpClassTensorOp,
    ElemA, cutlass::layout::RowMajor, 128 / cutlass::sizeof_bits<ElemA>::value,
    ElemB, cutlass::layout::ColumnMajor, 128 / cutlass::sizeof_bits<ElemB>::value,
    Acc,
    TileShape, ClusterShape,
    cutlass::gemm::collective::StageCount<5>,
    cutlass::gemm::collective::KernelScheduleAuto
  >::CollectiveOp;

using GemmKernel = cutlass::gemm::kernel::GemmUniversal<
    cute::Shape<int,int,int,int>,
    CollectiveMainloop,
    CollectiveEpilogue
>;
using Gemm = cutlass::gemm::device::GemmUniversalAdapter<GemmKernel>;

// Force the device kernel symbol into the cubin without needing a host main.
auto* _anchor = &cutlass::device_kernel<GemmKernel>;


// ===== COMPILED SASS (sm_100a) =====

	.target	sm_100a

	.elftype	@"ET_EXEC"


//--------------------- .note.nv.tkinfo           --------------------------
	.section	.note.nv.tkinfo,"",@"SHT_NOTE"
	.sectionflags	@"SHF_NOTE_NV_TKINFO"
	.tkinfo
        /*0018*/ 	.word	0x00000002
        /*0030*/ 	.string	""
        /*0030*/ 	.string	"ptxas"
        /*0030*/ 	.string	"Cuda compilation tools, release 13.0, V13.0.88"
        /*0030*/ 	.string	"Build cuda_13.0.r13.0/compiler.36424714_0"
        /*0030*/ 	.string	"-arch sm_100a -m 64 "



//--------------------- .note.nv.cuinfo           --------------------------
	.section	.note.nv.cuinfo,"",@"SHT_NOTE"
	.sectionflags	@"SHF_NOTE_NV_CUINFO"
        /*0018*/ 	.short	0x0002
        /*001a*/ 	.short	0x0064
        /*001c*/ 	.short	0x0082
	.zero		2


//--------------------- .nv.info                  --------------------------
	.section	.nv.info,"",@"SHT_CUDA_INFO"
	.align	4


	//----- nvinfo : EIATTR_REGCOUNT
	.align		4
        /*0000*/ 	.byte	0x04, 0x2f
        /*0002*/ 	.short	(.L_19 - .L_18)
	.align		4
.L_18:
        /*0004*/ 	.word	index@(_ZN7cutlass13device_kernelINS_4gemm6kernel13GemmUniversalIN4cute5tupleIJiiiiEEENS1_10collective13CollectiveMmaINS1_35MainloopSm100TmaUmmaWarpSpecializedILi5ELi2ELi4ENS5_IJNS4_1CILi1EEESB_SB_EEEEENS5_IJNSA_ILi64EEESE_NSA_ILi128EEEEEENS_12float_e4m3_tENS5_IJlSB_lEEESH_SI_NS4_8TiledMMAINS4_8MMA_AtomIJNS4_10MMA_TraitsINS4_19SM100_MMA_F8F6F4_SSEJSH_SH_fSE_SE_NS4_17integral_constantINS4_4UMMA5MajorELSP_0EEESQ_NSN_INSO_7ScaleInELSR_0EEESS_EEEEEENS4_6LayoutISC_NS5_IJNSA_ILi0EEESW_SW_EEEEENS5_IJNS4_10UnderscoreESZ_SZ_EEEEENS4_13SM90_TMA_LOADENS4_14ComposedLayoutINS4_7SwizzleILi3ELi4ELi3EEENS4_18smem_ptr_flag_bitsILi8EEENSV_INS5_IJNSA_ILi8EEESF_EEENS5_IJSF_SB_EEEEEEEvNS4_8identityES12_S1C_vS1D_EENS_8epilogue10collective18CollectiveEpilogueINS1F_23Sm100TmaWarpSpecializedILi1ELi1ELi32ELb0ELb0EEEJSG_NS5_IJNSV_ISE_SB_EES1K_EEESH_SI_SH_SI_NS1F_6fusion15FusionCallbacksIS1J_NS1M_17LinearCombinationISH_fSH_fLNS_15FloatRoundStyleE2EEESG_S1L_JEEENS4_5SM1004TMEM4LOAD26SM100_TMEM_LOAD_16dp32b32xES12_NS13_INS14_ILi2ELi4ELi3EEES17_NSV_INS5_IJS18_SE_EEENS5_IJSE_SB_EEEEEEENS4_39AutoVectorizingCopyWithAssumedAlignmentILi128EEENS4_14SM90_TMA_STOREES20_S22_S22_EEEvvEEEEvNT_6ParamsE)
        /*0008*/ 	.word	0x00000078


	//----- nvinfo : EIATTR_FRAME_SIZE
	.align		4
.L_19:
        /*000c*/ 	.byte	0x04, 0x11
        /*000e*/ 	.short	(.L_21 - .L_20)
	.align		4
.L_20:
        /*0010*/ 	.word	index@($__internal_2_$__cuda_sm10x_tcgen05_guardrail_trap_unallocated_columns_being_dealloced)
        /*0014*/ 	.word	0x00000000


	//----- nvinfo : EIATTR_FRAME_SIZE
	.align		4
.L_21:
        /*0018*/ 	.byte	0x04, 0x11
        /*001a*/ 	.short	(.L_23 - .L_22)
	.align		4
.L_22:
        /*001c*/ 	.word	index@($__internal_1_$__cuda_sm10x_tcgen05_guardrail_trap_phase_invalid_during_alloc)
        /*0020*/ 	.word	0x00000000


	//----- nvinfo : EIATTR_FRAME_SIZE
	.align		4
.L_23:
        /*0024*/ 	.byte	0x04, 0x11
        /*0026*/ 	.short	(.L_25 - .L_24)
	.align		4
.L_24:
        /*0028*/ 	.word	index@($__internal_0_$__cuda_sm10x_tcgen05_guardrail_trap_col_being_dealloced_not_returned_by_alloc)
        /*002c*/ 	.word	0x00000000


	//----- nvinfo : EIATTR_FRAME_SIZE
	.align		4
.L_25:
        /*0030*/ 	.byte	0x04, 0x11
        /*0032*/ 	.short	(.L_27 - .L_26)
	.align		4
.L_26:
        /*0034*/ 	.word	index@(_ZN7cutlass13device_kernelINS_4gemm6kernel13GemmUniversalIN4cute5tupleIJiiiiEEENS1_10collective13CollectiveMmaINS1_35MainloopSm100TmaUmmaWarpSpecializedILi5ELi2ELi4ENS5_IJNS4_1CILi1EEESB_SB_EEEEENS5_IJNSA_ILi64EEESE_NSA_ILi128EEEEEENS_12float_e4m3_tENS5_IJlSB_lEEESH_SI_NS4_8TiledMMAINS4_8MMA_AtomIJNS4_10MMA_TraitsINS4_19SM100_MMA_F8F6F4_SSEJSH_SH_fSE_SE_NS4_17integral_constantINS4_4UMMA5MajorELSP_0EEESQ_NSN_INSO_7ScaleInELSR_0EEESS_EEEEEENS4_6LayoutISC_NS5_IJNSA_ILi0EEESW_SW_EEEEENS5_IJNS4_10UnderscoreESZ_SZ_EEEEENS4_13SM90_TMA_LOADENS4_14ComposedLayoutINS4_7SwizzleILi3ELi4ELi3EEENS4_18smem_ptr_flag_bitsILi8EEENSV_INS5_IJNSA_ILi8EEESF_EEENS5_IJSF_SB_EEEEEEEvNS4_8identityES12_S1C_vS1D_EENS_8epilogue10collective18CollectiveEpilogueINS1F_23Sm100TmaWarpSpecializedILi1ELi1ELi32ELb0ELb0EEEJSG_NS5_IJNSV_ISE_SB_EES1K_EEESH_SI_SH_SI_NS1F_6fusion15FusionCallbacksIS1J_NS1M_17LinearCombinationISH_fSH_fLNS_15FloatRoundStyleE2EEESG_S1L_JEEENS4_5SM1004TMEM4LOAD26SM100_TMEM_LOAD_16dp32b32xES12_NS13_INS14_ILi2ELi4ELi3EEES17_NSV_INS5_IJS18_SE_EEENS5_IJSE_SB_EEEEEEENS4_39AutoVectorizingCopyWithAssumedAlignmentILi128EEENS4_14SM90_TMA_STOREES20_S22_S22_EEEvvEEEEvNT_6ParamsE)
        /*0038*/ 	.word	0x00000000


	//----- nvinfo : EIATTR_MIN_STACK_SIZE
	.align		4
.L_27:
        /*003c*/ 	.byte	0x04, 0x12
        /*003e*/ 	.short	(.L_29 - .L_28)
	.align		4
.L_28:
        /*0040*/ 	.word	index@(_ZN7cutlass13device_kernelINS_4gemm6kernel13GemmUniversalIN4cute5tupleIJiiiiEEENS1_10collective13CollectiveMmaINS1_35MainloopSm100TmaUmmaWarpSpecializedILi5ELi2ELi4ENS5_IJNS4_1CILi1EEESB_SB_EEEEENS5_IJNSA_ILi64EEESE_NSA_ILi128EEEEEENS_12float_e4m3_tENS5_IJlSB_lEEESH_SI_NS4_8TiledMMAINS4_8MMA_AtomIJNS4_10MMA_TraitsINS4_19SM100_MMA_F8F6F4_SSEJSH_SH_fSE_SE_NS4_17integral_constantINS4_4UMMA5MajorELSP_0EEESQ_NSN_INSO_7ScaleInELSR_0EEESS_EEEEEENS4_6LayoutISC_NS5_IJNSA_ILi0EEESW_SW_EEEEENS5_IJNS4_10UnderscoreESZ_SZ_EEEEENS4_13SM90_TMA_LOADENS4_14ComposedLayoutINS4_7SwizzleILi3ELi4ELi3EEENS4_18smem_ptr_flag_bitsILi8EEENSV_INS5_IJNSA_ILi8EEESF_EEENS5_IJSF_SB_EEEEEEEvNS4_8identityES12_S1C_vS1D_EENS_8epilogue10collective18CollectiveEpilogueINS1F_23Sm100TmaWarpSpecializedILi1ELi1ELi32ELb0ELb0EEEJSG_NS5_IJNSV_ISE_SB_EES1K_EEESH_SI_SH_SI_NS1F_6fusion15FusionCallbacksIS1J_NS1M_17LinearCombinationISH_fSH_fLNS_15FloatRoundStyleE2EEESG_S1L_JEEENS4_5SM1004TMEM4LOAD26SM100_TMEM_LOAD_16dp32b32xES12_NS13_INS14_ILi2ELi4ELi3EEES17_NSV_INS5_IJS18_SE_EEENS5_IJSE_SB_EEEEEEENS4_39AutoVectorizingCopyWithAssumedAlignmentILi128EEENS4_14SM90_TMA_STOREES20_S22_S22_EEEvvEEEEvNT_6ParamsE)
        /*0044*/ 	.word	0x00000000
.L_29:


//--------------------- .nv.compat                --------------------------
	.section	.nv.compat,"",@"SHT_CUDA_COMPAT_INFO"
	.align	4
        /*0000*/ 	.byte	0x02, 0x09, 0x01, 0x00, 0x02, 0x02, 0x02, 0x00, 0x02, 0x05, 0x05, 0x00, 0x03, 0x07, 0x01, 0x01
        /*0010*/ 	.byte	0x02, 0x03, 0x01, 0x00, 0x02, 0x06, 0x01, 0x00, 0x04, 0x0b, 0x08, 0x00, 0x09, 0x00, 0x00, 0x00
        /*0020*/ 	.byte	0x00, 0x00, 0x00, 0x00


//--------------------- .nv.info._ZN7cutlass13device_kernelINS_4gemm6kernel13GemmUniversalIN4cute5tupleIJiiiiEEENS1_10collective13CollectiveMmaINS1_35MainloopSm100TmaUmmaWarpSpecializedILi5ELi2ELi4ENS5_IJNS4_1CILi1EEESB_SB_EEEEENS5_IJNSA_ILi64EEESE_NSA_ILi128EEEEEENS_12float_e4m3_tENS5_IJlSB_lEEESH_SI_NS4_8TiledMMAINS4_8MMA_AtomIJNS4_10MMA_TraitsINS4_19SM100_MMA_F8F6F4_SSEJSH_SH_fSE_SE_NS4_17integral_constantINS4_4UMMA5MajorELSP_0EEESQ_NSN_INSO_7ScaleInELSR_0EEESS_EEEEEENS4_6LayoutISC_NS5_IJNSA_ILi0EEESW_SW_EEEEENS5_IJNS4_10UnderscoreESZ_SZ_EEEEENS4_13SM90_TMA_LOADENS4_14ComposedLayoutINS4_7SwizzleILi3ELi4ELi3EEENS4_18smem_ptr_flag_bitsILi8EEENSV_INS5_IJNSA_ILi8EEESF_EEENS5_IJSF_SB_EEEEEEEvNS4_8identityES12_S1C_vS1D_EENS_8epilogue10collective18CollectiveEpilogueINS1F_23Sm100TmaWarpSpecializedILi1ELi1ELi32ELb0ELb0EEEJSG_NS5_IJNSV_ISE_SB_EES1K_EEESH_SI_SH_SI_NS1F_6fusion15FusionCallbacksIS1J_NS1M_17LinearCombinationISH_fSH_fLNS_15FloatRoundStyleE2EEESG_S1L_JEEENS4_5SM1004TMEM4LOAD26SM100_TMEM_LOAD_16dp32b32xES12_NS13_INS14_ILi2ELi4ELi3EEES17_NSV_INS5_IJS18_SE_EEENS5_IJSE_SB_EEEEEEENS4_39AutoVectorizingCopyWithAssumedAlignmentILi128EEENS4_14SM90_TMA_STOREES20_S22_S22_EEEvvEEEEvNT_6ParamsE --------------------------
	.section	.nv.info._ZN7cutlass13device_kernelINS_4gemm6kernel13GemmUniversalIN4cute5tupleIJiiiiEEENS1_10collective13CollectiveMmaINS1_35MainloopSm100TmaUmmaWarpSpecializedILi5ELi2ELi4ENS5_IJNS4_1CILi1EEESB_SB_EEEEENS5_IJNSA_ILi64EEESE_NSA_ILi128EEEEEENS_12float_e4m3_tENS5_IJlSB_lEEESH_SI_NS4_8TiledMMAINS4_8MMA_AtomIJNS4_10MMA_TraitsINS4_19SM100_MMA_F8F6F4_SSEJSH_SH_fSE_SE_NS4_17integral_constantINS4_4UMMA5MajorELSP_0EEESQ_NSN_INSO_7ScaleInELSR_0EEESS_EEEEEENS4_6LayoutISC_NS5_IJNSA_ILi0EEESW_SW_EEEEENS5_IJNS4_10UnderscoreESZ_SZ_EEEEENS4_13SM90_TMA_LOADENS4_14ComposedLayoutINS4_7SwizzleILi3ELi4ELi3EEENS4_18smem_ptr_flag_bitsILi8EEENSV_INS5_IJNSA_ILi8EEESF_EEENS5_IJSF_SB_EEEEEEEvNS4_8identityES12_S1C_vS1D_EENS_8epilogue10collective18CollectiveEpilogueINS1F_23Sm100TmaWarpSpecializedILi1ELi1ELi32ELb0ELb0EEEJSG_NS5_IJNSV_ISE_SB_EES1K_EEESH_SI_SH_SI_NS1F_6fusion15FusionCallbacksIS1J_NS1M_17LinearCombinationISH_fSH_fLNS_15FloatRoundStyleE2EEESG_S1L_JEEENS4_5SM1004TMEM4LOAD26SM100_TMEM_LOAD_16dp32b32xES12_NS13_INS14_ILi2ELi4ELi3EEES17_NSV_INS5_IJS18_SE_EEENS5_IJSE_SB_EEEEEEENS4_39AutoVectorizingCopyWithAssumedAlignmentILi128EEENS4_14SM90_TMA_STOREES20_S22_S22_EEEvvEEEEvNT_6ParamsE,"",@"SHT_CUDA_INFO"
	.sectionflags	@""
	.align	4


	//----- nvinfo : EIATTR_CUDA_API_VERSION
	.align		4
        /*0000*/ 	.byte	0x04, 0x37
        /*0002*/ 	.short	(.L_31 - .L_30)
.L_30:
        /*0004*/ 	.word	0x00000082


	//----- nvinfo : EIATTR_KPARAM_INFO
	.align		4
.L_31:
        /*0008*/ 	.byte	0x04, 0x17
        /*000a*/ 	.short	(.L_33 - .L_32)
.L_32:
        /*000c*/ 	.word	0x00000000
        /*0010*/ 	.short	0x0000
        /*0012*/ 	.short	0x0000
        /*0014*/ 	.byte	0x00, 0xf0, 0x01, 0x20


	//----- nvinfo : EIATTR_AT_ENTRY_FRAGMENTS
	.align		4
.L_33:
        /*0018*/ 	.byte	0x04, 0x4f
        /*001a*/ 	.short	(.L_35 - .L_34)


	//   ....[0]....
.L_34:
        /*001c*/ 	.word	0x00000006


	//----- nvinfo : EIATTR_RESERVED_SMEM_USED
	.align		4
.L_35:
        /*0020*/ 	.byte	0x01, 0x41
	.zero		2


	//----- nvinfo : EIATTR_SPARSE_MMA_MASK
	.align		4
        /*0024*/ 	.byte	0x03, 0x50
        /*0026*/ 	.short	0x0000


	//----- nvinfo : EIATTR_TCGEN05_1CTA_USED
	.align		4
        /*0028*/ 	.byte	0x01, 0x51
	.zero		2


	//----- nvinfo : EIATTR_MAXREG_COUNT
	.align		4
        /*002c*/ 	.byte	0x03, 0x1b
        /*002e*/ 	.short	0x00ff


	//----- nvinfo : EIATTR_NUM_BARRIERS
	.align		4
        /*0030*/ 	.byte	0x02, 0x4c
        /*0032*/ 	.byte	0x07
	.zero		1


	//----- nvinfo : EIATTR_EXTERNS
	.align		4
        /*0034*/ 	.byte	0x04, 0x0f
        /*0036*/ 	.short	(.L_37 - .L_36)


	//   ....[0]....
	.align		4
.L_36:
        /*0038*/ 	.word	index@(__assertfail)


	//----- nvinfo : EIATTR_MERCURY_ISA_VERSION
	.align		4
.L_37:
        /*003c*/ 	.byte	0x03, 0x5f
        /*003e*/ 	.short	0x0101


	//----- nvinfo : EIATTR_INT_WARP_WIDE_INSTR_OFFSETS
	.align		4
        /*0040*/ 	.byte	0x04, 0x31
        /*0042*/ 	.short	(.L_39 - .L_38)


	//   ....[0]....
.L_38:
        /*0044*/ 	.word	0x00001d80


	//   ....[1]....
        /*0048*/ 	.word	0x000038c0


	//   ....[2]....
        /*004c*/ 	.word	0x000038e0


	//   ....[3]....
        /*0050*/ 	.word	0x00003910


	//   ....[4]....
        /*0054*/ 	.word	0x00004320


	//   ....[5]....
        /*0058*/ 	.word	0x00004410


	//----- nvinfo : EIATTR_COOP_GROUP_MASK_REGIDS
	.align		4
.L_39:
        /*005c*/ 	.byte	0x04, 0x29
        /*005e*/ 	.short	(.L_41 - .L_40)


	//   ....[0]....
.L_40:
        /*0060*/ 	.word	0xffffffff


	//   ....[1]....
        /*0064*/ 	.word	0xffffffff


	//   ....[2]....
        /*0068*/ 	.word	0xffffffff


	//   ....[3]....
        /*006c*/ 	.word	0xffffffff


	//   ....[4]....
        /*0070*/ 	.word	0xffffffff


	//   ....[5]....
        /*0074*/ 	.word	0xffffffff


	//   ....[6]....
        /*0078*/ 	.word	0xffffffff


	//   ....[7]....
        /*007c*/ 	.word	0xffffffff


	//   ....[8]....
        /*0080*/ 	.word	0xffffffff


	//   ....[9]....
        /*0084*/ 	.word	0xffffffff


	//   ....[10]....
        /*0088*/ 	.word	0xffffffff


	//   ....[11]....
        /*008c*/ 	.word	0xffffffff


	//   ....[12]....
        /*0090*/ 	.word	0xffffffff


	//----- nvinfo : EIATTR_COOP_GROUP_INSTR_OFFSETS
	.align		4
.L_41:
        /*0094*/ 	.byte	0x04, 0x28
        /*0096*/ 	.short	(.L_43 - .L_42)


	//   ....[0]....
.L_42:
        /*0098*/ 	.word	0x00000090


	//   ....[1]....
        /*009c*/ 	.word	0x000004d0


	//   ....[2]....
        /*00a0*/ 	.word	0x00000660


	//   ....[3]....
        /*00a4*/ 	.word	0x000007a0


	//   ....[4]....
        /*00a8*/ 	.word	0x000008a0


	//   ....[5]....
        /*00ac*/ 	.word	0x00000a10


	//   ....[6]....
        /*00b0*/ 	.word	0x00000bb0


	//   ....[7]....
        /*00b4*/ 	.word	0x00001c60


	//   ....[8]....
        /*00b8*/ 	.word	0x00002ad0


	//   ....[9]....
        /*00bc*/ 	.word	0x00002ce0


	//   ....[10]....
        /*00c0*/ 	.word	0x00002d10


	//   ....[11]....
        /*00c4*/ 	.word	0x000037a0


	//   ....[12]....
        /*00c8*/ 	.word	0x000039d0


	//----- nvinfo : EIATTR_VRC_CTA_INIT_COUNT
	.align		4
.L_43:
        /*00cc*/ 	.byte	0x02, 0x4a
        /*00ce*/ 	.byte	0x80
	.zero		1


	//----- nvinfo : EIATTR_SYSCALL_OFFSETS
	.align		4
        /*00d0*/ 	.byte	0x04, 0x46
        /*00d2*/ 	.short	(.L_45 - .L_44)


	//   ....[0]....
.L_44:
        /*00d4*/ 	.word	0x00004e30


	//   ....[1]....
        /*00d8*/ 	.word	0x00004f70


	//   ....[2]....
        /*00dc*/ 	.word	0x000056d0


	//----- nvinfo : EIATTR_MBARRIER_INSTR_OFFSETS
	.align		4
.L_45:
        /*00e0*/ 	.byte	0x04, 0x39
        /*00e2*/ 	.short	(.L_47 - .L_46)


	//   ....[0]....
.L_46:
        /*00e4*/ 	.word	0x000005b0
        /*00e8*/ 	.word	0x000000ff
        /*00ec*/ 	.word	0x00000000
        /*00f0*/ 	.short	0x0100
        /*00f2*/ 	.byte	0x05
	.zero		1


	//   ....[1]....
        /*00f4*/ 	.word	0x000005c0
        /*00f8*/ 	.word	0x000000ff
        /*00fc*/ 	.word	0x00000028
        /*0100*/ 	.short	0x0100
        /*0102*/ 	.byte	0x05
	.zero		1


	//   ....[2]....
        /*0104*/ 	.word	0x000005d0
        /*0108*/ 	.word	0x000000ff
        /*010c*/ 	.word	0x00000008
        /*0110*/ 	.short	0x0100
        /*0112*/ 	.byte	0x05
	.zero		1


	//   ....[3]....
        /*0114*/ 	.word	0x000005e0
        /*0118*/ 	.word	0x000000ff
        /*011c*/ 	.word	0x00000030
        /*0120*/ 	.short	0x0100
        /*0122*/ 	.byte	0x05
	.zero		1


	//   ....[4]....
        /*0124*/ 	.word	0x000005f0
        /*0128*/ 	.word	0x000000ff
        /*012c*/ 	.word	0x00000010
        /*0130*/ 	.short	0x0100
        /*0132*/ 	.byte	0x05
	.zero		1


	//   ....[5]....
        /*0134*/ 	.word	0x00000600
        /*0138*/ 	.word	0x000000ff
        /*013c*/ 	.word	0x00000038
        /*0140*/ 	.short	0x0100
        /*0142*/ 	.byte	0x05
	.zero		1


	//   ....[6]....
        /*0144*/ 	.word	0x00000610
        /*0148*/ 	.word	0x000000ff
        /*014c*/ 	.word	0x00000018
        /*0150*/ 	.short	0x0100
        /*0152*/ 	.byte	0x05
	.zero		1


	//   ....[7]....
        /*0154*/ 	.word	0x00000620
        /*0158*/ 	.word	0x000000ff
        /*015c*/ 	.word	0x00000040
        /*0160*/ 	.short	0x0100
        /*0162*/ 	.byte	0x05
	.zero		1


	//   ....[8]....
        /*0164*/ 	.word	0x00000630
        /*0168*/ 	.word	0x000000ff
        /*016c*/ 	.word	0x00000020
        /*0170*/ 	.short	0x0100
        /*0172*/ 	.byte	0x05
	.zero		1


	//   ....[9]....
        /*0174*/ 	.word	0x00000640
        /*0178*/ 	.word	0x000000ff
        /*017c*/ 	.word	0x00000048
        /*0180*/ 	.short	0x0100
        /*0182*/ 	.byte	0x05
	.zero		1


	//   ....[10]....
        /*0184*/ 	.word	0x00000770
        /*0188*/ 	.word	0x000000ff
        /*018c*/ 	.word	0x00000050
        /*0190*/ 	.short	0x0100
        /*0192*/ 	.byte	0x06
	.zero		1


	//   ....[11]....
        /*0194*/ 	.word	0x00000780
        /*0198*/ 	.word	0x000000ff
        /*019c*/ 	.word	0x00000058
        /*01a0*/ 	.short	0x0100
        /*01a2*/ 	.byte	0x06
	.zero		1


	//   ....[12]....
        /*01a4*/ 	.word	0x00000870
        /*01a8*/ 	.word	0x000000ff
        /*01ac*/ 	.word	0x00000060
        /*01b0*/ 	.short	0x0100
        /*01b2*/ 	.byte	0x05
	.zero		1


	//   ....[13]....
        /*01b4*/ 	.word	0x00000880
        /*01b8*/ 	.word	0x000000ff
        /*01bc*/ 	.word	0x00000068
        /*01c0*/ 	.short	0x0100
        /*01c2*/ 	.byte	0x05
	.zero		1


	//   ....[14]....
        /*01c4*/ 	.word	0x000009c0
        /*01c8*/ 	.word	0x000000ff
        /*01cc*/ 	.word	0x00000070
        /*01d0*/ 	.short	0x0100
        /*01d2*/ 	.byte	0x05
	.zero		1


	//   ....[15]....
        /*01d4*/ 	.word	0x000009d0
        /*01d8*/ 	.word	0x000000ff
        /*01dc*/ 	.word	0x00000080
        /*01e0*/ 	.short	0x0100
        /*01e2*/ 	.byte	0x05
	.zero		1


	//   ....[16]....
        /*01e4*/ 	.word	0x000009e0
        /*01e8*/ 	.word	0x000000ff
        /*01ec*/ 	.word	0x00000078
        /*01f0*/ 	.short	0x0100
        /*01f2*/ 	.byte	0x05
	.zero		1


	//   ....[17]....
        /*01f4*/ 	.word	0x000009f0
        /*01f8*/ 	.word	0x000000ff
        /*01fc*/ 	.word	0x00000088
        /*0200*/ 	.short	0x0100
        /*0202*/ 	.byte	0x05
	.zero		1


	//   ....[18]....
        /*0204*/ 	.word	0x00000b20
        /*0208*/ 	.word	0x000000ff
        /*020c*/ 	.word	0x00000090
        /*0210*/ 	.short	0x0100
        /*0212*/ 	.byte	0x06
	.zero		1


	//   ....[19]....
        /*0214*/ 	.word	0x00000b30
        /*0218*/ 	.word	0x000000ff
        /*021c*/ 	.word	0x000000b0
        /*0220*/ 	.short	0x0100
        /*0222*/ 	.byte	0x06
	.zero		1


	//   ....[20]....
        /*0224*/ 	.word	0x00000b40
        /*0228*/ 	.word	0x000000ff
        /*022c*/ 	.word	0x00000098
        /*0230*/ 	.short	0x0100
        /*0232*/ 	.byte	0x06
	.zero		1


	//   ....[21]....
        /*0234*/ 	.word	0x00000b50
        /*0238*/ 	.word	0x000000ff
        /*023c*/ 	.word	0x000000b8
        /*0240*/ 	.short	0x0100
        /*0242*/ 	.byte	0x06
	.zero		1


	//   ....[22]....
        /*0244*/ 	.word	0x00000b60
        /*0248*/ 	.word	0x000000ff
        /*024c*/ 	.word	0x000000a0
        /*0250*/ 	.short	0x0100
        /*0252*/ 	.byte	0x06
	.zero		1


	//   ....[23]....
        /*0254*/ 	.word	0x00000b70
        /*0258*/ 	.word	0x000000ff
        /*025c*/ 	.word	0x000000c0
        /*0260*/ 	.short	0x0100
        /*0262*/ 	.byte	0x06
	.zero		1


	//   ....[24]....
        /*0264*/ 	.word	0x00000b80
        /*0268*/ 	.word	0x000000ff
        /*026c*/ 	.word	0x000000a8
        /*0270*/ 	.short	0x0100
        /*0272*/ 	.byte	0x06
	.zero		1


	//   ....[25]....
        /*0274*/ 	.word	0x00000b90
        /*0278*/ 	.word	0x000000ff
        /*027c*/ 	.word	0x000000c8
        /*0280*/ 	.short	0x0100
        /*0282*/ 	.byte	0x06
	.zero		1


	//   ....[26]....
        /*0284*/ 	.word	0x00000c80
        /*0288*/ 	.word	0x000000ff
        /*028c*/ 	.word	0x000000d0
        /*0290*/ 	.short	0x0100
        /*0292*/ 	.byte	0x05
	.zero		1


	//   ....[27]....
        /*0294*/ 	.word	0x00000c90
        /*0298*/ 	.word	0x000000ff
        /*029c*/ 	.word	0x000000e0
        /*02a0*/ 	.short	0x0100
        /*02a2*/ 	.byte	0x05
	.zero		1


	//   ....[28]....
        /*02a4*/ 	.word	0x00000ca0
        /*02a8*/ 	.word	0x000000ff
        /*02ac*/ 	.word	0x000000d8
        /*02b0*/ 	.short	0x0100
        /*02b2*/ 	.byte	0x05
	.zero		1


	//   ....[29]....
        /*02b4*/ 	.word	0x00000cb0
        /*02b8*/ 	.word	0x000000ff
        /*02bc*/ 	.word	0x000000e8
        /*02c0*/ 	.short	0x0100
        /*02c2*/ 	.byte	0x05
	.zero		1


	//   ....[30]....
        /*02c4*/ 	.word	0x00001580
        /*02c8*/ 	.word	0x00000003
        /*02cc*/ 	.word	0x000000e0
        /*02d0*/ 	.short	0x010a
        /*02d2*/ 	.byte	0xff
	.zero		1


	//   ....[31]....
        /*02d4*/ 	.word	0x000015b0
        /*02d8*/ 	.word	0x00000003
        /*02dc*/ 	.word	0x000000d0
        /*02e0*/ 	.short	0x0101
        /*02e2*/ 	.byte	0xff
	.zero		1


	//   ....[32]....
        /*02e4*/ 	.word	0x00001680
        /*02e8*/ 	.word	0x000000ff
        /*02ec*/ 	.word	0x00000028
        /*02f0*/ 	.short	0x010a
        /*02f2*/ 	.byte	0x08
	.zero		1


	//   ....[33]....
        /*02f4*/ 	.word	0x00001720
        /*02f8*/ 	.word	0x000000ff
        /*02fc*/ 	.word	0x00000028
        /*0300*/ 	.short	0x010a
        /*0302*/ 	.byte	0x21
	.zero		1


	//   ....[34]....
        /*0304*/ 	.word	0x00001880
        /*0308*/ 	.word	0x000000ff
        /*030c*/ 	.word	0x00000028
        /*0310*/ 	.short	0x010a
        /*0312*/ 	.byte	0x08
	.zero		1


	//   ....[35]....
        /*0314*/ 	.word	0x00001970
        /*0318*/ 	.word	0x000000ff
        /*031c*/ 	.word	0x00000068
        /*0320*/ 	.short	0x0101
        /*0322*/ 	.byte	0x04
	.zero		1


	//   ....[36]....
        /*0324*/ 	.word	0x00001990
        /*0328*/ 	.word	0x000000ff
        /*032c*/ 	.word	0x00000028
        /*0330*/ 	.short	0x010a
        /*0332*/ 	.byte	0x08
	.zero		1


	//   ....[37]....
        /*0334*/ 	.word	0x00001a10
        /*0338*/ 	.word	0x000000ff
        /*033c*/ 	.word	0x00000028
        /*0340*/ 	.short	0x010a
        /*0342*/ 	.byte	0x11
	.zero		1


	//   ....[38]....
        /*0344*/ 	.word	0x00001b70
        /*0348*/ 	.word	0x000000ff
        /*034c*/ 	.word	0x00000028
        /*0350*/ 	.short	0x010a
        /*0352*/ 	.byte	0x08
	.zero		1


	//   ....[39]....
        /*0354*/ 	.word	0x00001c90
        /*0358*/ 	.word	0x00000002
        /*035c*/ 	.word	0x00000070
        /*0360*/ 	.short	0x010a
        /*0362*/ 	.byte	0xff
	.zero		1


	//   ....[40]....
        /*0364*/ 	.word	0x00001d50
        /*0368*/ 	.word	0x00000002
        /*036c*/ 	.word	0x00000000
        /*0370*/ 	.short	0x0101
        /*0372*/ 	.byte	0xff
	.zero		1


	//   ....[41]....
        /*0374*/ 	.word	0x000022b0
        /*0378*/ 	.word	0x000000ff
        /*037c*/ 	.word	0x00000000
        /*0380*/ 	.short	0x010a
        /*0382*/ 	.byte	0x05
	.zero		1


	//   ....[42]....
        /*0384*/ 	.word	0x00002340
        /*0388*/ 	.word	0x000000ff
        /*038c*/ 	.word	0x00000000
        /*0390*/ 	.short	0x010a
        /*0392*/ 	.byte	0x05
	.zero		1


	//   ....[43]....
        /*0394*/ 	.word	0x000023d0
        /*0398*/ 	.word	0x000000ff
        /*039c*/ 	.word	0x00000000
        /*03a0*/ 	.short	0x010a
        /*03a2*/ 	.byte	0x05
	.zero		1


	//   ....[44]....
        /*03a4*/ 	.word	0x00002460
        /*03a8*/ 	.word	0x000000ff
        /*03ac*/ 	.word	0x00000000
        /*03b0*/ 	.short	0x010a
        /*03b2*/ 	.byte	0x05
	.zero		1


	//   ....[45]....
        /*03b4*/ 	.word	0x00002500
        /*03b8*/ 	.word	0x00000000
        /*03bc*/ 	.word	0x00000000
        /*03c0*/ 	.short	0x010a
        /*03c2*/ 	.byte	0xff
	.zero		1


	//   ....[46]....
        /*03c4*/ 	.word	0x00002620
        /*03c8*/ 	.word	0x00000000
        /*03cc*/ 	.word	0x000000d0
        /*03d0*/ 	.short	0x010a
        /*03d2*/ 	.byte	0xff
	.zero		1


	//   ....[47]....
        /*03d4*/ 	.word	0x00002680
        /*03d8*/ 	.word	0x00000004
        /*03dc*/ 	.word	0x00000000
        /*03e0*/ 	.short	0x0101
        /*03e2*/ 	.byte	0xff
	.zero		1


	//   ....[48]....
        /*03e4*/ 	.word	0x000026a0
        /*03e8*/ 	.word	0x000000ff
        /*03ec*/ 	.word	0x00000080
        /*03f0*/ 	.short	0x010a
        /*03f2*/ 	.byte	0x05
	.zero		1


	//   ....[49]....
        /*03f4*/ 	.word	0x000027c0
        /*03f8*/ 	.word	0x00000000
        /*03fc*/ 	.word	0x00000070
        /*0400*/ 	.short	0x010a
        /*0402*/ 	.byte	0xff
	.zero		1


	//   ....[50]....
        /*0404*/ 	.word	0x000028d0
        /*0408*/ 	.word	0x00000000
        /*040c*/ 	.word	0x00000000
        /*0410*/ 	.short	0x0101
        /*0412*/ 	.byte	0xff
	.zero		1


	//   ....[51]....
        /*0414*/ 	.word	0x00002960
        /*0418*/ 	.word	0x000000ff
        /*041c*/ 	.word	0x00000080
        /*0420*/ 	.short	0x0106
        /*0422*/ 	.byte	0x05
	.zero		1


	//   ....[52]....
        /*0424*/ 	.word	0x00002980
        /*0428*/ 	.word	0x000000ff
        /*042c*/ 	.word	0x00000080
        /*0430*/ 	.short	0x010a
        /*0432*/ 	.byte	0x05
	.zero		1


	//   ....[53]....
        /*0434*/ 	.word	0x00002a10
        /*0438*/ 	.word	0x000000ff
        /*043c*/ 	.word	0x00000080
        /*0440*/ 	.short	0x0106
        /*0442*/ 	.byte	0x04
	.zero		1


	//   ....[54]....
        /*0444*/ 	.word	0x00002a50
        /*0448*/ 	.word	0x00000000
        /*044c*/ 	.word	0x00000080
        /*0450*/ 	.short	0x010a
        /*0452*/ 	.byte	0xff
	.zero		1


	//   ....[55]....
        /*0454*/ 	.word	0x00002f90
        /*0458*/ 	.word	0x00000000
        /*045c*/ 	.word	0x00000070
        /*0460*/ 	.short	0x010a
        /*0462*/ 	.byte	0xff
	.zero		1


	//   ....[56]....
        /*0464*/ 	.word	0x00003090
        /*0468*/ 	.word	0x00000003
        /*046c*/ 	.word	0x00000000
        /*0470*/ 	.short	0x0101
        /*0472*/ 	.byte	0xff
	.zero		1


	//   ....[57]....
        /*0474*/ 	.word	0x000030a0
        /*0478*/ 	.word	0x000000ff
        /*047c*/ 	.word	0x00000000
        /*0480*/ 	.short	0x010a
        /*0482*/ 	.byte	0x06
	.zero		1


	//   ....[58]....
        /*0484*/ 	.word	0x00003120
        /*0488*/ 	.word	0x000000ff
        /*048c*/ 	.word	0x000000b0
        /*0490*/ 	.short	0x010a
        /*0492*/ 	.byte	0x07
	.zero		1


	//   ....[59]....
        /*0494*/ 	.word	0x00003200
        /*0498*/ 	.word	0x000000ff
        /*049c*/ 	.word	0x00000000
        /*04a0*/ 	.short	0x010a
        /*04a2*/ 	.byte	0x06
	.zero		1


	//   ....[60]....
        /*04a4*/ 	.word	0x00003330
        /*04a8*/ 	.word	0x000000ff
        /*04ac*/ 	.word	0x00000000
        /*04b0*/ 	.short	0x010a
        /*04b2*/ 	.byte	0x1a
	.zero		1


	//   ....[61]....
        /*04b4*/ 	.word	0x000035d0
        /*04b8*/ 	.word	0x000000ff
        /*04bc*/ 	.word	0x00000000
        /*04c0*/ 	.short	0x010a
        /*04c2*/ 	.byte	0x06
	.zero		1


	//   ....[62]....
        /*04c4*/ 	.word	0x00003660
        /*04c8*/ 	.word	0x000000ff
        /*04cc*/ 	.word	0x00000000
        /*04d0*/ 	.short	0x010a
        /*04d2*/ 	.byte	0x06
	.zero		1


	//   ....[63]....
        /*04d4*/ 	.word	0x000036f0
        /*04d8*/ 	.word	0x000000ff
        /*04dc*/ 	.word	0x00000000
        /*04e0*/ 	.short	0x010a
        /*04e2*/ 	.byte	0x06
	.zero		1


	//   ....[64]....
        /*04e4*/ 	.word	0x00003780
        /*04e8*/ 	.word	0x000000ff
        /*04ec*/ 	.word	0x00000000
        /*04f0*/ 	.short	0x010a
        /*04f2*/ 	.byte	0x07
	.zero		1


	//   ....[65]....
        /*04f4*/ 	.word	0x00003bc0
        /*04f8*/ 	.word	0x00000000
        /*04fc*/ 	.word	0x00000070
        /*0500*/ 	.short	0x010a
        /*0502*/ 	.byte	0xff
	.zero		1


	//   ....[66]....
        /*0504*/ 	.word	0x00003cb0
        /*0508*/ 	.word	0x00000000
        /*050c*/ 	.word	0x00000000
        /*0510*/ 	.short	0x0101
        /*0512*/ 	.byte	0xff
	.zero		1


	//   ....[67]....
        /*0514*/ 	.word	0x00003fd0
        /*0518*/ 	.word	0x000000ff
        /*051c*/ 	.word	0x00000068
        /*0520*/ 	.short	0x010a
        /*0522*/ 	.byte	0x06
	.zero		1


	//   ....[68]....
        /*0524*/ 	.word	0x00004150
        /*0528*/ 	.word	0x000000ff
        /*052c*/ 	.word	0x00000058
        /*0530*/ 	.short	0x010a
        /*0532*/ 	.byte	0x06
	.zero		1


	//   ....[69]....
        /*0534*/ 	.word	0x00004480
        /*0538*/ 	.word	0x000000ff
        /*053c*/ 	.word	0x00000050
        /*0540*/ 	.short	0x010b
        /*0542*/ 	.byte	0x06
	.zero		1


	//   ....[70]....
        /*0544*/ 	.word	0x000044a0
        /*0548*/ 	.word	0x000000ff
        /*054c*/ 	.word	0x00000000
        /*0550*/ 	.short	0x0101
        /*0552*/ 	.byte	0x25
	.zero		1


	//   ....[71]....
        /*0554*/ 	.word	0x000044e0
        /*0558*/ 	.word	0x00000000
        /*055c*/ 	.word	0x00000058
        /*0560*/ 	.short	0x010a
        /*0562*/ 	.byte	0xff
	.zero		1


	//   ....[72]....
        /*0564*/ 	.word	0x00004840
        /*0568*/ 	.word	0x00000000
        /*056c*/ 	.word	0x00000070
        /*0570*/ 	.short	0x010a
        /*0572*/ 	.byte	0xff
	.zero		1


	//   ....[73]....
        /*0574*/ 	.word	0x00004950
        /*0578*/ 	.word	0x00000000
        /*057c*/ 	.word	0x00000000
        /*0580*/ 	.short	0x0101
        /*0582*/ 	.byte	0xff
	.zero		1


	//   ....[74]....
        /*0584*/ 	.word	0x00005300
        /*0588*/ 	.word	0x000000ff
        /*058c*/ 	.word	0x00000050
        /*0590*/ 	.short	0x010a
        /*0592*/ 	.byte	0x2b
	.zero		1


	//   ....[75]....
        /*0594*/ 	.word	0x00005320
        /*0598*/ 	.word	0x0000005c
        /*059c*/ 	.word	0x00000090
        /*05a0*/ 	.short	0x010a
        /*05a2*/ 	.byte	0xff
	.zero		1


	//   ....[76]....
        /*05a4*/ 	.word	0x00005470
        /*05a8*/ 	.word	0x000000ff
        /*05ac*/ 	.word	0x00000050
        /*05b0*/ 	.short	0x010a
        /*05b2*/ 	.byte	0x2b
	.zero		1


	//   ....[77]....
        /*05b4*/ 	.word	0x00005550
        /*05b8*/ 	.word	0x000000ff
        /*05bc*/ 	.word	0x00000000
        /*05c0*/ 	.short	0x0101
        /*05c2*/ 	.byte	0x04
	.zero		1


	//   ....[78]....
        /*05c4*/ 	.word	0x000055b0
        /*05c8*/ 	.word	0x0000005c
        /*05cc*/ 	.word	0x00000090
        /*05d0*/ 	.short	0x010a
        /*05d2*/ 	.byte	0xff
	.zero		1


	//   ....[79]....
        /*05d4*/ 	.word	0x00005980
        /*05d8*/ 	.word	0x000000ff
        /*05dc*/ 	.word	0x00000000
        /*05e0*/ 	.short	0x0101
        /*05e2*/ 	.byte	0x05
	.zero		1


	//   ....[80]....
        /*05e4*/ 	.word	0x00006210
        /*05e8*/ 	.word	0x00000003
        /*05ec*/ 	.word	0x000000e0
        /*05f0*/ 	.short	0x010a
        /*05f2*/ 	.byte	0xff
	.zero		1


	//   ....[81]....
        /*05f4*/ 	.word	0x00006270
        /*05f8*/ 	.word	0x00000002
        /*05fc*/ 	.word	0x00000028
        /*0600*/ 	.short	0x010a
        /*0602*/ 	.byte	0xff
	.zero		1


	//   ....[82]....
        /*0604*/ 	.word	0x000062d0
        /*0608*/ 	.word	0x00000002
        /*060c*/ 	.word	0x00000028
        /*0610*/ 	.short	0x010a
        /*0612*/ 	.byte	0xff
	.zero		1


	//   ....[83]....
        /*0614*/ 	.word	0x00006320
        /*0618*/ 	.word	0x00000002
        /*061c*/ 	.word	0x00000070
        /*0620*/ 	.short	0x010a
        /*0622*/ 	.byte	0xff
	.zero		1


	//   ....[84]....
        /*0624*/ 	.word	0x00006380
        /*0628*/ 	.word	0x00000000
        /*062c*/ 	.word	0x00000000
        /*0630*/ 	.short	0x010a
        /*0632*/ 	.byte	0xff
	.zero		1


	//   ....[85]....
        /*0634*/ 	.word	0x000063e0
        /*0638*/ 	.word	0x00000000
        /*063c*/ 	.word	0x00000000
        /*0640*/ 	.short	0x010a
        /*0642*/ 	.byte	0xff
	.zero		1


	//   ....[86]....
        /*0644*/ 	.word	0x00006440
        /*0648*/ 	.word	0x00000000
        /*064c*/ 	.word	0x00000000
        /*0650*/ 	.short	0x010a
        /*0652*/ 	.byte	0xff
	.zero		1


	//   ....[87]....
        /*0654*/ 	.word	0x000064a0
        /*0658*/ 	.word	0x00000000
        /*065c*/ 	.word	0x00000000
        /*0660*/ 	.short	0x010a
        /*0662*/ 	.byte	0xff
	.zero		1


	//   ....[88]....
        /*0664*/ 	.word	0x000064f0
        /*0668*/ 	.word	0x00000000
        /*066c*/ 	.word	0x000000d0
        /*0670*/ 	.short	0x010a
        /*0672*/ 	.byte	0xff
	.zero		1


	//   ....[89]....
        /*0674*/ 	.word	0x00006550
        /*0678*/ 	.word	0x00000000
        /*067c*/ 	.word	0x00000080
        /*0680*/ 	.short	0x010a
        /*0682*/ 	.byte	0xff
	.zero		1


	//   ....[90]....
        /*0684*/ 	.word	0x000065a0
        /*0688*/ 	.word	0x00000000
        /*068c*/ 	.word	0x00000070
        /*0690*/ 	.short	0x010a
        /*0692*/ 	.byte	0xff
	.zero		1


	//   ....[91]....
        /*0694*/ 	.word	0x00006600
        /*0698*/ 	.word	0x00000000
        /*069c*/ 	.word	0x00000080
        /*06a0*/ 	.short	0x010a
        /*06a2*/ 	.byte	0xff
	.zero		1


	//   ....[92]....
        /*06a4*/ 	.word	0x00006650
        /*06a8*/ 	.word	0x00000000
        /*06ac*/ 	.word	0x00000070
        /*06b0*/ 	.short	0x010a
        /*06b2*/ 	.byte	0xff
	.zero		1


	//   ....[93]....
        /*06b4*/ 	.word	0x000066b0
        /*06b8*/ 	.word	0x00000003
        /*06bc*/ 	.word	0x000000b0
        /*06c0*/ 	.short	0x010a
        /*06c2*/ 	.byte	0xff
	.zero		1


	//   ....[94]....
        /*06c4*/ 	.word	0x00006710
        /*06c8*/ 	.word	0x00000000
        /*06cc*/ 	.word	0x00000000
        /*06d0*/ 	.short	0x010a
        /*06d2*/ 	.byte	0xff
	.zero		1


	//   ....[95]....
        /*06d4*/ 	.word	0x00006770
        /*06d8*/ 	.word	0x00000000
        /*06dc*/ 	.word	0x00000000
        /*06e0*/ 	.short	0x010a
        /*06e2*/ 	.byte	0xff
	.zero		1


	//   ....[96]....
        /*06e4*/ 	.word	0x000067d0
        /*06e8*/ 	.word	0x00000000
        /*06ec*/ 	.word	0x00000000
        /*06f0*/ 	.short	0x010a
        /*06f2*/ 	.byte	0xff
	.zero		1


	//   ....[97]....
        /*06f4*/ 	.word	0x00006830
        /*06f8*/ 	.word	0x00000000
        /*06fc*/ 	.word	0x00000000
        /*0700*/ 	.short	0x010a
        /*0702*/ 	.byte	0xff
	.zero		1


	//   ....[98]....
        /*0704*/ 	.word	0x00006890
        /*0708*/ 	.word	0x00000000
        /*070c*/ 	.word	0x00000000
        /*0710*/ 	.short	0x010a
        /*0712*/ 	.byte	0xff
	.zero		1


	//   ....[99]....
        /*0714*/ 	.word	0x000068e0
        /*0718*/ 	.word	0x00000000
        /*071c*/ 	.word	0x00000070
        /*0720*/ 	.short	0x010a
        /*0722*/ 	.byte	0xff
	.zero		1


	//   ....[100]....
        /*0724*/ 	.word	0x00006940
        /*0728*/ 	.word	0x00000000
        /*072c*/ 	.word	0x00000068
        /*0730*/ 	.short	0x010a
        /*0732*/ 	.byte	0xff
	.zero		1


	//   ....[101]....
        /*0734*/ 	.word	0x000069a0
        /*0738*/ 	.word	0x00000003
        /*073c*/ 	.word	0x00000058
        /*0740*/ 	.short	0x010a
        /*0742*/ 	.byte	0xff
	.zero		1


	//   ....[102]....
        /*0744*/ 	.word	0x000069f0
        /*0748*/ 	.word	0x00000000
        /*074c*/ 	.word	0x00000070
        /*0750*/ 	.short	0x010a
        /*0752*/ 	.byte	0xff
	.zero		1


	//   ....[103]....
        /*0754*/ 	.word	0x00006a50
        /*0758*/ 	.word	0x00000000
        /*075c*/ 	.word	0x00000050
        /*0760*/ 	.short	0x010a
        /*0762*/ 	.byte	0xff
	.zero		1


	//   ....[104]....
        /*0764*/ 	.word	0x00006aa0
        /*0768*/ 	.word	0x0000005c
        /*076c*/ 	.word	0x00000090
        /*0770*/ 	.short	0x010a
        /*0772*/ 	.byte	0xff
	.zero		1


	//----- nvinfo : EIATTR_NUM_MBARRIERS
	.align		4
.L_47:
        /*0774*/ 	.byte	0x03, 0x38
        /*0776*/ 	.short	0x001e


	//----- nvinfo : EIATTR_EXIT_INSTR_OFFSETS
	.align		4
        /*0778*/ 	.byte	0x04, 0x1c
        /*077a*/ 	.short	(.L_49 - .L_48)


	//   ....[0]....
.L_48:
        /*077c*/ 	.word	0x00002530


	//   ....[1]....
        /*0780*/ 	.word	0x00002a20


	//   ....[2]....
        /*0784*/ 	.word	0x00002a80


	//   ....[3]....
        /*0788*/ 	.word	0x000039e0


	//   ....[4]....
        /*078c*/ 	.word	0x00004510


	//   ....[5]....
        /*0790*/ 	.word	0x00004550


	//   ....[6]....
        /*0794*/ 	.word	0x00006200


	//----- nvinfo : EIATTR_MAX_THREADS
	.align		4
.L_49:
        /*0798*/ 	.byte	0x04, 0x05
        /*079a*/ 	.short	(.L_51 - .L_50)
.L_50:
        /*079c*/ 	.word	0x00000100
        /*07a0*/ 	.word	0x00000001
        /*07a4*/ 	.word	0x00000001


	//----- nvinfo : EIATTR_CRS_STACK_SIZE
	.align		4
.L_51:
        /*07a8*/ 	.byte	0x04, 0x1e
        /*07aa*/ 	.short	(.L_53 - .L_52)
.L_52:
        /*07ac*/ 	.word	0x00000000


	//----- nvinfo : EIATTR_CBANK_PARAM_SIZE
	.align		4
.L_53:
        /*07b0*/ 	.byte	0x03, 0x19
        /*07b2*/ 	.short	0x0800


	//----- nvinfo : EIATTR_PARAM_CBANK
	.align		4
        /*07b4*/ 	.byte	0x04, 0x0a
        /*07b6*/ 	.short	(.L_55 - .L_54)
	.align		4
.L_54:
        /*07b8*/ 	.word	index@(.nv.constant0._ZN7cutlass13device_kernelINS_4gemm6kernel13GemmUniversalIN4cute5tupleIJiiiiEEENS1_10collective13CollectiveMmaINS1_35MainloopSm100TmaUmmaWarpSpecializedILi5ELi2ELi4ENS5_IJNS4_1CILi1EEESB_SB_EEEEENS5_IJNSA_ILi64EEESE_NSA_ILi128EEEEEENS_12float_e4m3_tENS5_IJlSB_lEEESH_SI_NS4_8TiledMMAINS4_8MMA_AtomIJNS4_10MMA_TraitsINS4_19SM100_MMA_F8F6F4_SSEJSH_SH_fSE_SE_NS4_17integral_constantINS4_4UMMA5MajorELSP_0EEESQ_NSN_INSO_7ScaleInELSR_0EEESS_EEEEEENS4_6LayoutISC_NS5_IJNSA_ILi0EEESW_SW_EEEEENS5_IJNS4_10UnderscoreESZ_SZ_EEEEENS4_13SM90_TMA_LOADENS4_14ComposedLayoutINS4_7SwizzleILi3ELi4ELi3EEENS4_18smem_ptr_flag_bitsILi8EEENSV_INS5_IJNSA_ILi8EEESF_EEENS5_IJSF_SB_EEEEEEEvNS4_8identityES12_S1C_vS1D_EENS_8epilogue10collective18CollectiveEpilogueINS1F_23Sm100TmaWarpSpecializedILi1ELi1ELi32ELb0ELb0EEEJSG_NS5_IJNSV_ISE_SB_EES1K_EEESH_SI_SH_SI_NS1F_6fusion15FusionCallbacksIS1J_NS1M_17LinearCombinationISH_fSH_fLNS_15FloatRoundStyleE2EEESG_S1L_JEEENS4_5SM1004TMEM4LOAD26SM100_TMEM_LOAD_16dp32b32xES12_NS13_INS14_ILi2ELi4ELi3EEES17_NSV_INS5_IJS18_SE_EEENS5_IJSE_SB_EEEEEEENS4_39AutoVectorizingCopyWithAssumedAlignmentILi128EEENS4_14SM90_TMA_STOREES20_S22_S22_EEEvvEEEEvNT_6ParamsE)
        /*07bc*/ 	.short	0x0380
        /*07be*/ 	.short	0x0800


	//----- nvinfo : EIATTR_SW_WAR
	.align		4
.L_55:
        /*07c0*/ 	.byte	0x04, 0x36
        /*07c2*/ 	.short	(.L_57 - .L_56)
.L_56:
        /*07c4*/ 	.word	0x00000008
.L_57:


//--------------------- .nv.callgraph             --------------------------
	.section	.nv.callgraph,"",@"SHT_CUDA_CALLGRAPH"
	.align	4
	.sectionentsize	8
	.align		4
        /*0000*/ 	.word	0x00000000
	.align		4
        /*0004*/ 	.word	0xffffffff
	.align		4
        /*0008*/ 	.word	index@(_ZN7cutlass13device_kernelINS_4gemm6kernel13GemmUniversalIN4cute5tupleIJiiiiEEENS1_10collective13CollectiveMmaINS1_35MainloopSm100TmaUmmaWarpSpecializedILi5ELi2ELi4ENS5_IJNS4_1CILi1EEESB_SB_EEEEENS5_IJNSA_ILi64EEESE_NSA_ILi128EEEEEENS_12float_e4m3_tENS5_IJlSB_lEEESH_SI_NS4_8TiledMMAINS4_8MMA_AtomIJNS4_10MMA_TraitsINS4_19SM100_MMA_F8F6F4_SSEJSH_SH_fSE_SE_NS4_17integral_constantINS4_4UMMA5MajorELSP_0EEESQ_NSN_INSO_7ScaleInELSR_0EEESS_EEEEEENS4_6LayoutISC_NS5_IJNSA_ILi0EEESW_SW_EEEEENS5_IJNS4_10UnderscoreESZ_SZ_EEEEENS4_13SM90_TMA_LOADENS4_14ComposedLayoutINS4_7SwizzleILi3ELi4ELi3EEENS4_18smem_ptr_flag_bitsILi8EEENSV_INS5_IJNSA_ILi8EEESF_EEENS5_IJSF_SB_EEEEEEEvNS4_8identityES12_S1C_vS1D_EENS_8epilogue10collective18CollectiveEpilogueINS1F_23Sm100TmaWarpSpecializedILi1ELi1ELi32ELb0ELb0EEEJSG_NS5_IJNSV_ISE_SB_EES1K_EEESH_SI_SH_SI_NS1F_6fusion15FusionCallbacksIS1J_NS1M_17LinearCombinationISH_fSH_fLNS_15FloatRoundStyleE2EEESG_S1L_JEEENS4_5SM1004TMEM4LOAD26SM100_TMEM_LOAD_16dp32b32xES12_NS13_INS14_ILi2ELi4ELi3EEES17_NSV_INS5_IJS18_SE_EEENS5_IJSE_SB_EEEEEEENS4_39AutoVectorizingCopyWithAssumedAlignmentILi128EEENS4_14SM90_TMA_STOREES20_S22_S22_EEEvvEEEEvNT_6ParamsE)
	.align		4
        /*000c*/ 	.word	index@(__assertfail)
	.align		4
        /*0010*/ 	.word	0x00000000
	.align		4
        /*0014*/ 	.word	0xfffffffe
	.align		4
        /*0018*/ 	.word	0x00000000
	.align		4
        /*001c*/ 	.word	0xfffffffd
	.align		4
        /*0020*/ 	.word	0x00000000
	.align		4
        /*0024*/ 	.word	0xfffffffc


//--------------------- .nv.constant4             --------------------------
	.section	.nv.constant4,"a",@progbits
	.align	8
	.align		8
.nv.constant4:
        /*0000*/ 	.dword	__assertfail
	.align		8
        /*0008*/ 	.dword	__unnamed_1
	.align		8
        /*0010*/ 	.dword	__unnamed_2
	.align		8
        /*0018*/ 	.dword	_ZN40_INTERNAL_bf85f655_4_k_cu_85a78e23_191554cuda3std3__45__cpo5beginE
	.align		8
        /*0020*/ 	.dword	_ZN40_INTERNAL_bf85f655_4_k_cu_85a78e23_191554cuda3std3__45__cpo3endE
	.align		8
        /*0028*/ 	.dword	_ZN40_INTERNAL_bf85f655_4_k_cu_85a78e23_191554cuda3std3__45__cpo6cbeginE
	.align		8
        /*0030*/ 	.dword	_ZN40_INTERNAL_bf85f655_4_k_cu_85a78e23_191554cuda3std3__45__cpo4cendE
	.align		8
        /*0038*/ 	.dword	_ZN40_INTERNAL_bf85f655_4_k_cu_85a78e23_191554cuda3std3__442_GLOBAL__N__bf85f655_4_k_cu_85a78e23_191556ignoreE
	.align		8
        /*0040*/ 	.dword	_ZN40_INTERNAL_bf85f655_4_k_cu_85a78e23_191554cuda3std3__419piecewise_constructE
	.align		8
        /*0048*/ 	.dword	_ZN40_INTERNAL_bf85f655_4_k_cu_85a78e23_191554cuda3std3__48in_placeE
	.align		8
        /*0050*/ 	.dword	_ZN40_INTERNAL_bf85f655_4_k_cu_85a78e23_191554cuda3std6ranges3__45__cpo4swapE
	.align		8
        /*0058*/ 	.dword	_ZN40_INTERNAL_bf85f655_4_k_cu_85a78e23_191554cuda3std6ranges3__45__cpo9iter_moveE
	.align		8
        /*0060*/ 	.dword	_ZN40_INTERNAL_bf85f655_4_k_cu_85a78e23_191554cute7productE
	.align		8
        /*0068*/ 	.dword	_ZN40_INTERNAL_bf85f655_4_k_cu_85a78e23_191554cute1_E
	.align		8
        /*0070*/ 	.dword	$str$25
	.align		8
        /*0078*/ 	.dword	$str$26
	.align		8
        /*0080*/ 	.dword	$str$27
	.align		8
        /*0088*/ 	.dword	$str$28


//--------------------- .text._ZN7cutlass13device_kernelINS_4gemm6kernel13GemmUniversalIN4cute5tupleIJiiiiEEENS1_10collective13CollectiveMmaINS1_35MainloopSm100TmaUmmaWarpSpecializedILi5ELi2ELi4ENS5_IJNS4_1CILi1EEESB_SB_EEEEENS5_IJNSA_ILi64EEESE_NSA_ILi128EEEEEENS_12float_e4m3_tENS5_IJlSB_lEEESH_SI_NS4_8TiledMMAINS4_8MMA_AtomIJNS4_10MMA_TraitsINS4_19SM100_MMA_F8F6F4_SSEJSH_SH_fSE_SE_NS4_17integral_constantINS4_4UMMA5MajorELSP_0EEESQ_NSN_INSO_7ScaleInELSR_0EEESS_EEEEEENS4_6LayoutISC_NS5_IJNSA_ILi0EEESW_SW_EEEEENS5_IJNS4_10UnderscoreESZ_SZ_EEEEENS4_13SM90_TMA_LOADENS4_14ComposedLayoutINS4_7SwizzleILi3ELi4ELi3EEENS4_18smem_ptr_flag_bitsILi8EEENSV_INS5_IJNSA_ILi8EEESF_EEENS5_IJSF_SB_EEEEEEEvNS4_8identityES12_S1C_vS1D_EENS_8epilogue10collective18CollectiveEpilogueINS1F_23Sm100TmaWarpSpecializedILi1ELi1ELi32ELb0ELb0EEEJSG_NS5_IJNSV_ISE_SB_EES1K_EEESH_SI_SH_SI_NS1F_6fusion15FusionCallbacksIS1J_NS1M_17LinearCombinationISH_fSH_fLNS_15FloatRoundStyleE2EEESG_S1L_JEEENS4_5SM1004TMEM4LOAD26SM100_TMEM_LOAD_16dp32b32xES12_NS13_INS14_ILi2ELi4ELi3EEES17_NSV_INS5_IJS18_SE_EEENS5_IJSE_SB_EEEEEEENS4_39AutoVectorizingCopyWithAssumedAlignmentILi128EEENS4_14SM90_TMA_STOREES20_S22_S22_EEEvvEEEEvNT_6ParamsE --------------------------
	.section	.text._ZN7cutlass13device_kernelINS_4gemm6kernel13GemmUniversalIN4cute5tupleIJiiiiEEENS1_10collective13CollectiveMmaINS1_35MainloopSm100TmaUmmaWarpSpecializedILi5ELi2ELi4ENS5_IJNS4_1CILi1EEESB_SB_EEEEENS5_IJNSA_ILi64EEESE_NSA_ILi128EEEEEENS_12float_e4m3_tENS5_IJlSB_lEEESH_SI_NS4_8TiledMMAINS4_8MMA_AtomIJNS4_10MMA_TraitsINS4_19SM100_MMA_F8F6F4_SSEJSH_SH_fSE_SE_NS4_17integral_constantINS4_4UMMA5MajorELSP_0EEESQ_NSN_INSO_7ScaleInELSR_0EEESS_EEEEEENS4_6LayoutISC_NS5_IJNSA_ILi0EEESW_SW_EEEEENS5_IJNS4_10UnderscoreESZ_SZ_EEEEENS4_13SM90_TMA_LOADENS4_14ComposedLayoutINS4_7SwizzleILi3ELi4ELi3EEENS4_18smem_ptr_flag_bitsILi8EEENSV_INS5_IJNSA_ILi8EEESF_EEENS5_IJSF_SB_EEEEEEEvNS4_8identityES12_S1C_vS1D_EENS_8epilogue10collective18CollectiveEpilogueINS1F_23Sm100TmaWarpSpecializedILi1ELi1ELi32ELb0ELb0EEEJSG_NS5_IJNSV_ISE_SB_EES1K_EEESH_SI_SH_SI_NS1F_6fusion15FusionCallbacksIS1J_NS1M_17LinearCombinationISH_fSH_fLNS_15FloatRoundStyleE2EEESG_S1L_JEEENS4_5SM1004TMEM4LOAD26SM100_TMEM_LOAD_16dp32b32xES12_NS13_INS14_ILi2ELi4ELi3EEES17_NSV_INS5_IJS18_SE_EEENS5_IJSE_SB_EEEEEEENS4_39AutoVectorizingCopyWithAssumedAlignmentILi128EEENS4_14SM90_TMA_STOREES20_S22_S22_EEEvvEEEEvNT_6ParamsE,"ax",@progbits
	.align	128
.text._ZN7cutlass13device_kernelINS_4gemm6kernel13GemmUniversalIN4cute5tupleIJiiiiEEENS1_10collective13CollectiveMmaINS1_35MainloopSm100TmaUmmaWarpSpecializedILi5ELi2ELi4ENS5_IJNS4_1CILi1EEESB_SB_EEEEENS5_IJNSA_ILi64EEESE_NSA_ILi128EEEEEENS_12float_e4m3_tENS5_IJlSB_lEEESH_SI_NS4_8TiledMMAINS4_8MMA_AtomIJNS4_10MMA_TraitsINS4_19SM100_MMA_F8F6F4_SSEJSH_SH_fSE_SE_NS4_17integral_constantINS4_4UMMA5MajorELSP_0EEESQ_NSN_INSO_7ScaleInELSR_0EEESS_EEEEEENS4_6LayoutISC_NS5_IJNSA_ILi0EEESW_SW_EEEEENS5_IJNS4_10UnderscoreESZ_SZ_EEEEENS4_13SM90_TMA_LOADENS4_14ComposedLayoutINS4_7SwizzleILi3ELi4ELi3EEENS4_18smem_ptr_flag_bitsILi8EEENSV_INS5_IJNSA_ILi8EEESF_EEENS5_IJSF_SB_EEEEEEEvNS4_8identityES12_S1C_vS1D_EENS_8epilogue10collective18CollectiveEpilogueINS1F_23Sm100TmaWarpSpecializedILi1ELi1ELi32ELb0ELb0EEEJSG_NS5_IJNSV_ISE_SB_EES1K_EEESH_SI_SH_SI_NS1F_6fusion15FusionCallbacksIS1J_NS1M_17LinearCombinationISH_fSH_fLNS_15FloatRoundStyleE2EEESG_S1L_JEEENS4_5SM1004TMEM4LOAD26SM100_TMEM_LOAD_16dp32b32xES12_NS13_INS14_ILi2ELi4ELi3EEES17_NSV_INS5_IJS18_SE_EEENS5_IJSE_SB_EEEEEEENS4_39AutoVectorizingCopyWithAssumedAlignmentILi128EEENS4_14SM90_TMA_STOREES20_S22_S22_EEEvvEEEEvNT_6ParamsE:
        .type           _ZN7cutlass13device_kernelINS_4gemm6kernel13GemmUniversalIN4cute5tupleIJiiiiEEENS1_10collective13CollectiveMmaINS1_35MainloopSm100TmaUmmaWarpSpecializedILi5ELi2ELi4ENS5_IJNS4_1CILi1EEESB_SB_EEEEENS5_IJNSA_ILi64EEESE_NSA_ILi128EEEEEENS_12float_e4m3_tENS5_IJlSB_lEEESH_SI_NS4_8TiledMMAINS4_8MMA_AtomIJNS4_10MMA_TraitsINS4_19SM100_MMA_F8F6F4_SSEJSH_SH_fSE_SE_NS4_17integral_constantINS4_4UMMA5MajorELSP_0EEESQ_NSN_INSO_7ScaleInELSR_0EEESS_EEEEEENS4_6LayoutISC_NS5_IJNSA_ILi0EEESW_SW_EEEEENS5_IJNS4_10UnderscoreESZ_SZ_EEEEENS4_13SM90_TMA_LOADENS4_14ComposedLayoutINS4_7SwizzleILi3ELi4ELi3EEENS4_18smem_ptr_flag_bitsILi8EEENSV_INS5_IJNSA_ILi8EEESF_EEENS5_IJSF_SB_EEEEEEEvNS4_8identityES12_S1C_vS1D_EENS_8epilogue10collective18CollectiveEpilogueINS1F_23Sm100TmaWarpSpecializedILi1ELi1ELi32ELb0ELb0EEEJSG_NS5_IJNSV_ISE_SB_EES1K_EEESH_SI_SH_SI_NS1F_6fusion15FusionCallbacksIS1J_NS1M_17LinearCombinationISH_fSH_fLNS_15FloatRoundStyleE2EEESG_S1L_JEEENS4_5SM1004TMEM4LOAD26SM100_TMEM_LOAD_16dp32b32xES12_NS13_INS14_ILi2ELi4ELi3EEES17_NSV_INS5_IJS18_SE_EEENS5_IJSE_SB_EEEEEEENS4_39AutoVectorizingCopyWithAssumedAlignmentILi128EEENS4_14SM90_TMA_STOREES20_S22_S22_EEEvvEEEEvNT_6ParamsE,@function
        .size           _ZN7cutlass13device_kernelINS_4gemm6kernel13GemmUniversalIN4cute5tupleIJiiiiEEENS1_10collective13CollectiveMmaINS1_35MainloopSm100TmaUmmaWarpSpecializedILi5ELi2ELi4ENS5_IJNS4_1CILi1EEESB_SB_EEEEENS5_IJNSA_ILi64EEESE_NSA_ILi128EEEEEENS_12float_e4m3_tENS5_IJlSB_lEEESH_SI_NS4_8TiledMMAINS4_8MMA_AtomIJNS4_10MMA_TraitsINS4_19SM100_MMA_F8F6F4_SSEJSH_SH_fSE_SE_NS4_17integral_constantINS4_4UMMA5MajorELSP_0EEESQ_NSN_INSO_7ScaleInELSR_0EEESS_EEEEEENS4_6LayoutISC_NS5_IJNSA_ILi0EEESW_SW_EEEEENS5_IJNS4_10UnderscoreESZ_SZ_EEEEENS4_13SM90_TMA_LOADENS4_14ComposedLayoutINS4_7SwizzleILi3ELi4ELi3EEENS4_18smem_ptr_flag_bitsILi8EEENSV_INS5_IJNSA_ILi8EEESF_EEENS5_IJSF_SB_EEEEEEEvNS4_8identityES12_S1C_vS1D_EENS_8epilogue10collective18CollectiveEpilogueINS1F_23Sm100TmaWarpSpecializedILi1ELi1ELi32ELb0ELb0EEEJSG_NS5_IJNSV_ISE_SB_EES1K_EEESH_SI_SH_SI_NS1F_6fusion15FusionCallbacksIS1J_NS1M_17LinearCombinationISH_fSH_fLNS_15FloatRoundStyleE2EEESG_S1L_JEEENS4_5SM1004TMEM4LOAD26SM100_TMEM_LOAD_16dp32b32xES12_NS13_INS14_ILi2ELi4ELi3EEES17_NSV_INS5_IJS18_SE_EEENS5_IJSE_SB_EEEEEEENS4_39AutoVectorizingCopyWithAssumedAlignmentILi128EEENS4_14SM90_TMA_STOREES20_S22_S22_EEEvvEEEEvNT_6ParamsE,(.L_x_131 - _ZN7cutlass13device_kernelINS_4gemm6kernel13GemmUniversalIN4cute5tupleIJiiiiEEENS1_10collective13CollectiveMmaINS1_35MainloopSm100TmaUmmaWarpSpecializedILi5ELi2ELi4ENS5_IJNS4_1CILi1EEESB_SB_EEEEENS5_IJNSA_ILi64EEESE_NSA_ILi128EEEEEENS_12float_e4m3_tENS5_IJlSB_lEEESH_SI_NS4_8TiledMMAINS4_8MMA_AtomIJNS4_10MMA_TraitsINS4_19SM100_MMA_F8F6F4_SSEJSH_SH_fSE_SE_NS4_17integral_constantINS4_4UMMA5MajorELSP_0EEESQ_NSN_INSO_7ScaleInELSR_0EEESS_EEEEEENS4_6LayoutISC_NS5_IJNSA_ILi0EEESW_SW_EEEEENS5_IJNS4_10UnderscoreESZ_SZ_EEEEENS4_13SM90_TMA_LOADENS4_14ComposedLayoutINS4_7SwizzleILi3ELi4ELi3EEENS4_18smem_ptr_flag_bitsILi8EEENSV_INS5_IJNSA_ILi8EEESF_EEENS5_IJSF_SB_EEEEEEEvNS4_8identityES12_S1C_vS1D_EENS_8epilogue10collective18CollectiveEpilogueINS1F_23Sm100TmaWarpSpecializedILi1ELi1ELi32ELb0ELb0EEEJSG_NS5_IJNSV_ISE_SB_EES1K_EEESH_SI_SH_SI_NS1F_6fusion15FusionCallbacksIS1J_NS1M_17LinearCombinationISH_fSH_fLNS_15FloatRoundStyleE2EEESG_S1L_JEEENS4_5SM1004TMEM4LOAD26SM100_TMEM_LOAD_16dp32b32xES12_NS13_INS14_ILi2ELi4ELi3EEES17_NSV_INS5_IJS18_SE_EEENS5_IJSE_SB_EEEEEEENS4_39AutoVectorizingCopyWithAssumedAlignmentILi128EEENS4_14SM90_TMA_STOREES20_S22_S22_EEEvvEEEEvNT_6ParamsE)
        .other          _ZN7cutlass13device_kernelINS_4gemm6kernel13GemmUniversalIN4cute5tupleIJiiiiEEENS1_10collective13CollectiveMmaINS1_35MainloopSm100TmaUmmaWarpSpecializedILi5ELi2ELi4ENS5_IJNS4_1CILi1EEESB_SB_EEEEENS5_IJNSA_ILi64EEESE_NSA_ILi128EEEEEENS_12float_e4m3_tENS5_IJlSB_lEEESH_SI_NS4_8TiledMMAINS4_8MMA_AtomIJNS4_10MMA_TraitsINS4_19SM100_MMA_F8F6F4_SSEJSH_SH_fSE_SE_NS4_17integral_constantINS4_4UMMA5MajorELSP_0EEESQ_NSN_INSO_7ScaleInELSR_0EEESS_EEEEEENS4_6LayoutISC_NS5_IJNSA_ILi0EEESW_SW_EEEEENS5_IJNS4_10UnderscoreESZ_SZ_EEEEENS4_13SM90_TMA_LOADENS4_14ComposedLayoutINS4_7SwizzleILi3ELi4ELi3EEENS4_18smem_ptr_flag_bitsILi8EEENSV_INS5_IJNSA_ILi8EEESF_EEENS5_IJSF_SB_EEEEEEEvNS4_8identityES12_S1C_vS1D_EENS_8epilogue10collective18CollectiveEpilogueINS1F_23Sm100TmaWarpSpecializedILi1ELi1ELi32ELb0ELb0EEEJSG_NS5_IJNSV_ISE_SB_EES1K_EEESH_SI_SH_SI_NS1F_6fusion15FusionCallbacksIS1J_NS1M_17LinearCombinationISH_fSH_fLNS_15FloatRoundStyleE2EEESG_S1L_JEEENS4_5SM1004TMEM4LOAD26SM100_TMEM_LOAD_16dp32b32xES12_NS13_INS14_ILi2ELi4ELi3EEES17_NSV_INS5_IJS18_SE_EEENS5_IJSE_SB_EEEEEEENS4_39AutoVectorizingCopyWithAssumedAlignmentILi128EEENS4_14SM90_TMA_STOREES20_S22_S22_EEEvvEEEEvNT_6ParamsE,@"STO_CUDA_ENTRY STV_DEFAULT"
_ZN7cutlass13device_kernelINS_4gemm6kernel13GemmUniversalIN4cute5tupleIJiiiiEEENS1_10collective13CollectiveMmaINS1_35MainloopSm100TmaUmmaWarpSpecializedILi5ELi2ELi4ENS5_IJNS4_1CILi1EEESB_SB_EEEEENS5_IJNSA_ILi64EEESE_NSA_ILi128EEEEEENS_12float_e4m3_tENS5_IJlSB_lEEESH_SI_NS4_8TiledMMAINS4_8MMA_AtomIJNS4_10MMA_TraitsINS4_19SM100_MMA_F8F6F4_SSEJSH_SH_fSE_SE_NS4_17integral_constantINS4_4UMMA5MajorELSP_0EEESQ_NSN_INSO_7ScaleInELSR_0EEESS_EEEEEENS4_6LayoutISC_NS5_IJNSA_ILi0EEESW_SW_EEEEENS5_IJNS4_10UnderscoreESZ_SZ_EEEEENS4_13SM90_TMA_LOADENS4_14ComposedLayoutINS4_7SwizzleILi3ELi4ELi3EEENS4_18smem_ptr_flag_bitsILi8EEENSV_INS5_IJNSA_ILi8EEESF_EEENS5_IJSF_SB_EEEEEEEvNS4_8identityES12_S1C_vS1D_EENS_8epilogue10collective18CollectiveEpilogueINS1F_23Sm100TmaWarpSpecializedILi1ELi1ELi32ELb0ELb0EEEJSG_NS5_IJNSV_ISE_SB_EES1K_EEESH_SI_SH_SI_NS1F_6fusion15FusionCallbacksIS1J_NS1M_17LinearCombinationISH_fSH_fLNS_15FloatRoundStyleE2EEESG_S1L_JEEENS4_5SM1004TMEM4LOAD26SM100_TMEM_LOAD_16dp32b32xES12_NS13_INS14_ILi2ELi4ELi3EEES17_NSV_INS5_IJS18_SE_EEENS5_IJSE_SB_EEEEEEENS4_39AutoVectorizingCopyWithAssumedAlignmentILi128EEENS4_14SM90_TMA_STOREES20_S22_S22_EEEvvEEEEvNT_6ParamsE:
[----:B------:R-:W1:Y:S01]  /*0000*/  LDC R1, c[0x0][0x37c] ;  /* 0x0000df00ff017b82 */ /* 0x000e620000000800 */
[----:B------:R-:W2:Y:S01]  /*0010*/  S2R R101, SR_TID.X ;  /* 0x0000000000657919 */ /* 0x000ea20000002100 */
[----:B------:R-:W3:Y:S01]  /*0020*/  LDCU.64 UR4, c[0x0][0x890] ;  /* 0x00011200ff0477ac */ /* 0x000ee20008000a00 */
[----:B------:R-:W-:Y:S02]  /*0030*/  PRMT R96, RZ, 0x7610, R96 ;  /* 0x00007610ff607816 */ /* 0x000fe40000000060 */
[----:B------:R-:W-:Y:S01]  /*0040*/  ELECT P5, URZ, PT ;  /* 0x0000000000ff782f */ /* 0x000fe200038a0000 */
[----:B------:R-:W4:Y:S01]  /*0050*/  LDCU.64 UR40, c[0x0][0x358] ;  /* 0x00006b00ff2877ac */ /* 0x000f220008000a00 */
[----:B---3--:R-:W-:-:S04]  /*0060*/  UISETP.NE.U32.AND UP0, UPT, UR4, URZ, UPT ;  /* 0x000000ff0400728c */ /* 0x008fc8000bf05070 */
[----:B------:R-:W-:Y:S01]  /*0070*/  UISETP.NE.AND.EX UP0, UPT, UR5, URZ, UPT, UP0 ;  /* 0x000000ff0500728c */ /* 0x000fe2000bf05300 */
[----:B--2---:R-:W-:-:S05]  /*0080*/  SHF.R.U32.HI R104, RZ, 0x5, R101 ;  /* 0x00000005ff687819 */ /* 0x004fca0000011665 */
[----:B------:R-:W2:Y:S02]  /*0090*/  SHFL.IDX PT, R0, R104, RZ, 0x1f ;  /* 0x00001fff68007589 */ /* 0x000ea400000e0000 */
[----:B--2---:R-:W-:Y:S01]  /*00a0*/  R2UR UR8, R0 ;  /* 0x00000000000872ca */ /* 0x004fe200000e0000 */
[----:B-1--4-:R-:W-:-:S14]  /*00b0*/  BRA.U UP0, `(.L_x_0) ;  /* 0x00000001002c7547 */ /* 0x012fdc000b800000 */
[----:B------:R-:W1:Y:S02]  /*00c0*/  LDCU.64 UR6, c[0x0][0x888] ;  /* 0x00011100ff0677ac */ /* 0x000e640008000a00 */
[----:B-1----:R-:W-:-:S04]  /*00d0*/  UISETP.NE.U32.AND UP0, UPT, UR6, URZ, UPT ;  /* 0x000000ff0600728c */ /* 0x002fc8000bf05070 */
[----:B------:R-:W-:-:S09]  /*00e0*/  UISETP.NE.AND.EX UP0, UPT, UR7, URZ, UPT, UP0 ;  /* 0x000000ff0700728c */ /* 0x000fd2000bf05300 */
[----:B------:R-:W-:Y:S05]  /*00f0*/  BRA.U !UP0, `(.L_x_1) ;  /* 0x0000000108107547 */ /* 0x000fea000b800000 */
[----:B------:R-:W1:Y:S02]  /*0100*/  LDC.64 R2, c[0x0][0x888] ;  /* 0x00022200ff027b82 */ /* 0x000e640000000a00 */
[----:B-1----:R1:W5:Y:S01]  /*0110*/  LDG.E R49, desc[UR40][R2.64] ;  /* 0x0000002802317981 */ /* 0x002362000c1e1900 */
[----:B------:R-:W-:Y:S01]  /*0120*/  HFMA2 R96, -RZ, RZ, 0, 5.9604644775390625e-08 ;  /* 0x00000001ff607431 */ /* 0x000fe200000001ff */
[----:B------:R-:W-:Y:S05]  /*0130*/  BRA `(.L_x_0) ;  /* 0x00000000000c7947 */ /* 0x000fea0003800000 */
.L_x_1:
[----:B------:R-:W1:Y:S01]  /*0140*/  LDCU UR6, c[0x0][0x880] ;  /* 0x00011000ff0677ac */ /* 0x000e620008000800 */
[----:B------:R-:W-:Y:S01]  /*0150*/  HFMA2 R96, -RZ, RZ, 0, 5.9604644775390625e-08 ;  /* 0x00000001ff607431 */ /* 0x000fe200000001ff */
[----:B-1----:R-:W-:-:S07]  /*0160*/  MOV R49, UR6 ;  /* 0x0000000600317c02 */ /* 0x002fce0008000f00 */
.L_x_0:
[----:B------:R-:W2:Y:S02]  /*0170*/  LDCU.64 UR6, c[0x0][0x8b0] ;  /* 0x00011600ff0677ac */ /* 0x000ea40008000a00 */
[----:B--2---:R-:W-:-:S04]  /*0180*/  UISETP.NE.U32.AND UP0, UPT, UR6, URZ, UPT ;  /* 0x000000ff0600728c */ /* 0x004fc8000bf05070 */
[----:B------:R-:W-:-:S09]  /*0190*/  UISETP.NE.AND.EX UP0, UPT, UR7, URZ, UPT, UP0 ;  /* 0x000000ff0700728c */ /* 0x000fd2000bf05300 */
[----:B------:R-:W-:Y:S05]  /*01a0*/  BRA.U UP0, `(.L_x_2) ;  /* 0x0000000100247547 */ /* 0x000fea000b800000 */
[----:B------:R-:W2:Y:S02]  /*01b0*/  LDCU.64 UR6, c[0x0][0x8a8] ;  /* 0x00011500ff0677ac */ /* 0x000ea40008000a00 */
[----:B--2---:R-:W-:-:S04]  /*01c0*/  UISETP.NE.U32.AND UP0, UPT, UR6, URZ, UPT ;  /* 0x000000ff0600728c */ /* 0x004fc8000bf05070 */
[----:B------:R-:W-:-:S09]  /*01d0*/  UISETP.NE.AND.EX UP0, UPT, UR7, URZ, UPT, UP0 ;  /* 0x000000ff0700728c */ /* 0x000fd2000bf05300 */
[----:B------:R-:W-:Y:S05]  /*01e0*/  BRA.U !UP0, `(.L_x_3) ;  /* 0x00000001080c7547 */ /* 0x000fea000b800000 */
[----:B-1----:R-:W1:Y:S02]  /*01f0*/  LDC.64 R2, c[0x0][0x8a8] ;  /* 0x00022a00ff027b82 */ /* 0x002e640000000a00 */
[----:B-1----:R2:W5:Y:S01]  /*0200*/  LDG.E R47, desc[UR40][R2.64] ;  /* 0x00000028022f7981 */ /* 0x002562000c1e1900 */
[----:B------:R-:W-:Y:S05]  /*0210*/  BRA `(.L_x_2) ;  /* 0x0000000000087947 */ /* 0x000fea0003800000 */
.L_x_3:
[----:B------:R-:W2:Y:S02]  /*0220*/  LDCU UR6, c[0x0][0x8a0] ;  /* 0x00011400ff0677ac */ /* 0x000ea40008000800 */
[----:B--2---:R-:W-:Y:S02]  /*0230*/  MOV R47, UR6 ;  /* 0x00000006002f7c02 */ /* 0x004fe40008000f00 */
.L_x_2:
[----:B------:R-:W-:Y:S01]  /*0240*/  IMAD.U32 R0, RZ, RZ, UR8 ;  /* 0x00000008ff007e24 */ /* 0x000fe2000f8e00ff */
[----:B------:R-:W-:Y:S04]  /*0250*/  BSSY.RECONVERGENT B0, `(.L_x_4) ;  /* 0x000000c000007945 */ /* 0x000fe80003800200 */
[C---:B------:R-:W-:Y:S02]  /*0260*/  ISETP.NE.OR P1, PT, R0.reuse, 0x1, !P5 ;  /* 0x000000010000780c */ /* 0x040fe40006f25670 */
[----:B------:R-:W-:-:S11]  /*0270*/  ISETP.NE.OR P0, PT, R0, 0x3, !P5 ;  /* 0x000000030000780c */ /* 0x000fd60006f05670 */
[----:B------:R-:W-:Y:S05]  /*0280*/  @P1 BRA `(.L_x_5) ;  /* 0x0000000000201947 */ /* 0x000fea0003800000 */
[----:B------:R-:W3:Y:S02]  /*0290*/  LDCU.64 UR6, c[0x0][0x348] ;  /* 0x00006900ff0677ac */ /* 0x000ee40008000a00 */
[----:B---3--:R-:W-:Y:S02]  /*02a0*/  UIADD3 UR10, UP1, UPT, UR6, 0x80, URZ ;  /* 0x00000080060a7890 */ /* 0x008fe4000ff3e0ff */
[----:B------:R-:W-:Y:S02]  /*02b0*/  UIADD3 UR6, UP0, UPT, UR6, 0x180, URZ ;  /* 0x0000018006067890 */ /* 0x000fe4000ff1e0ff */
[----:B------:R-:W-:Y:S02]  /*02c0*/  UIADD3.X UR11, UPT, UPT, URZ, UR7, URZ, UP1, !UPT ;  /* 0x00000007ff0b7290 */ /* 0x000fe40008ffe4ff */
[----:B------:R-:W-:-:S07]  /*02d0*/  UIADD3.X UR7, UPT, UPT, URZ, UR7, URZ, UP0, !UPT ;  /* 0x00000007ff077290 */ /* 0x000fce00087fe4ff */
[----:B------:R3:W-:Y:S02]  /*02e0*/  UTMACCTL.PF [UR10] ;  /* 0x000000000a0079b9 */ /* 0x0007e40008040000 */
[----:B------:R3:W-:Y:S02]  /*02f0*/  UTMACCTL.PF [UR6] ;  /* 0x00000000060079b9 */ /* 0x0007e40008040000 */
[----:B---3--:R-:W-:Y:S01]  /*0300*/  NOP ;  /* 0x0000000000007918 */ /* 0x008fe20000000000 */
.L_x_5:
[----:B------:R-:W-:Y:S05]  /*0310*/  BSYNC.RECONVERGENT B0 ;  /* 0x0000000000007941 */ /* 0x000fea0003800200 */
.L_x_4:
[----:B------:R-:W-:Y:S04]  /*0320*/  BSSY.RECONVERGENT B0, `(.L_x_6) ;  /* 0x000000a000007945 */ /* 0x000fe80003800200 */
        /* <DEDUP_REMOVED lines=9> */
.L_x_7:
[----:B------:R-:W-:Y:S05]  /*03c0*/  BSYNC.RECONVERGENT B0 ;  /* 0x0000000000007941 */ /* 0x000fea0003800200 */
.L_x_6:
[----:B------:R-:W3:Y:S01]  /*03d0*/  LDCU.64 UR6, c[0x0][0x888] ;  /* 0x00011100ff0677ac */ /* 0x000ee20008000a00 */
[----:B------:R-:W-:Y:S02]  /*03e0*/  UISETP.EQ.U32.AND UP1, UPT, UR4, URZ, UPT ;  /* 0x000000ff0400728c */ /* 0x000fe4000bf22070 */
[----:B------:R-:W-:Y:S02]  /*03f0*/  UPLOP3.LUT UP2, UPT, UPT, UPT, UPT, 0x80, 0x8 ;  /* 0x000000000008789c */ /* 0x000fe40003f4f070 */
[----:B---3--:R-:W-:-:S04]  /*0400*/  UISETP.NE.U32.AND UP0, UPT, UR6, URZ, UPT ;  /* 0x000000ff0600728c */ /* 0x008fc8000bf05070 */
[----:B------:R-:W-:-:S04]  /*0410*/  UISETP.NE.AND.EX UP0, UPT, UR7, URZ, UPT, UP0 ;  /* 0x000000ff0700728c */ /* 0x000fc8000bf05300 */
[----:B------:R-:W-:-:S04]  /*0420*/  UISETP.EQ.OR.EX UP3, UPT, UR5, URZ, !UP0, UP1 ;  /* 0x000000ff0500728c */ /* 0x000fc8000c762710 */
[----:B------:R-:W-:-:S05]  /*0430*/  UP2UR UR44, UPR, URZ, 0x8 ;  /* 0x00000008ff2c7883 */ /* 0x000fca0008000000 */
[----:B------:R-:W-:Y:S07]  /*0440*/  BRA.U !UP3, `(.L_x_8) ;  /* 0x000000010b207547 */ /* 0x000fee000b800000 */
[----:B------:R-:W-:Y:S01]  /*0450*/  UISETP.NE.U32.AND UP2, UPT, UR4, URZ, UPT ;  /* 0x000000ff0400728c */ /* 0x000fe2000bf45070 */
[----:B-----5:R-:W-:Y:S01]  /*0460*/  FSETP.NEU.AND P0, PT, R49, RZ, PT ;  /* 0x000000ff3100720b */ /* 0x020fe20003f0d000 */
[----:B------:R-:W-:Y:S02]  /*0470*/  USEL UR4, URZ, 0xffffffff, UP0 ;  /* 0xffffffffff047887 */ /* 0x000fe40008000000 */
[----:B------:R-:W-:-:S10]  /*0480*/  UISETP.NE.AND.EX UP2, UPT, UR5, URZ, UPT, UP2 ;  /* 0x000000ff0500728c */ /* 0x000fd4000bf45320 */
[----:B------:R-:W-:Y:S01]  /*0490*/  VOTEU.ANY UP1, P0 ;  /* 0x0000000000ff7886 */ /* 0x000fe20000020100 */
[----:B------:R-:W-:-:S04]  /*04a0*/  @!UP2 USEL UR4, URZ, 0xffffffff, UP1 ;  /* 0xffffffffff04a887 */ /* 0x000fc80008800000 */
[----:B------:R-:W-:-:S04]  /*04b0*/  ULOP3.LUT UR4, UR4, 0x1, URZ, 0xc0, !UPT ;  /* 0x0000000104047892 */ /* 0x000fc8000f8ec0ff */
[----:B------:R-:W-:-:S11]  /*04c0*/  UISETP.NE.U32.AND UP2, UPT, UR4, 0x1, UPT ;  /* 0x000000010400788c */ /* 0x000fd6000bf45070 */
.L_x_8:
[----:B-12---:R-:W1:Y:S01]  /*04d0*/  SHFL.IDX PT, R2, R104, RZ, 0x1f ;  /* 0x00001fff68027589 */ /* 0x006e6200000e0000 */
[----:B------:R-:W-:-:S04]  /*04e0*/  UISETP.NE.AND UP1, UPT, UR8, 0x2, UPT ;  /* 0x000000020800788c */ /* 0x000fc8000bf25270 */
[----:B------:R-:W-:Y:S01]  /*04f0*/  USEL UR13, URZ, 0x1, UP1 ;  /* 0x00000001ff0d7887 */ /* 0x000fe20008800000 */
[----:B-1----:R-:W-:-:S13]  /*0500*/  ISETP.NE.AND P0, PT, R2, RZ, PT ;  /* 0x000000ff0200720c */ /* 0x002fda0003f05270 */
[----:B------:R-:W-:Y:S05]  /*0510*/  @P0 BRA `(.L_x_9) ;  /* 0x0000000000500947 */ /* 0x000fea0003800000 */
[----:B------:R-:W1:Y:S01]  /*0520*/  S2UR UR5, SR_CgaCtaId ;  /* 0x00000000000579c3 */ /* 0x000e620000008800 */
[----:B------:R-:W-:Y:S01]  /*0530*/  UMOV UR6, 0x400 ;  /* 0x0000040000067882 */ /* 0x000fe20000000000 */
[----:B------:R-:W-:Y:S01]  /*0540*/  UMOV UR4, 0x1 ;  /* 0x0000000100047882 */ /* 0x000fe20000000000 */
[----:B------:R-:W-:Y:S01]  /*0550*/  ELECT P0, URZ, PT ;  /* 0x0000000000ff782f */ /* 0x000fe20003800000 */
[----:B-1----:R-:W-:Y:S02]  /*0560*/  ULEA UR5, UR5, UR6, 0x18 ;  /* 0x0000000605057291 */ /* 0x002fe4000f8ec0ff */
[----:B------:R-:W-:-:S04]  /*0570*/  UIADD3 UR6, UPT, UPT, -UR4, 0x100000, URZ ;  /* 0x0010000004067890 */ /* 0x000fc8000fffe1ff */
[----:B------:R-:W-:Y:S02]  /*0580*/  USHF.L.U32 UR7, UR6, 0xb, URZ ;  /* 0x0000000b06077899 */ /* 0x000fe400080006ff */
[----:B------:R-:W-:Y:S01]  /*0590*/  USHF.L.U32 UR6, UR6, 0x1, URZ ;  /* 0x0000000106067899 */ /* 0x000fe200080006ff */
[----:B------:R-:W1:Y:S11]  /*05a0*/  FENCE.VIEW.ASYNC.S ;  /* 0x00000000000073c6 */ /* 0x000e760000000000 */
[----:B-1----:R1:W2:Y:S01]  /*05b0*/  SYNCS.EXCH.64 URZ, [UR5], UR6 ;  /* 0x0000000605ff75b2 */ /* 0x0022a20008000100 */
[----:B------:R1:W3:Y:S01]  /*05c0*/  SYNCS.EXCH.64 URZ, [UR5+0x28], UR6 ;  /* 0x0000280605ff75b2 */ /* 0x0002e20008000100 */
[----:B------:R1:W4:Y:S01]  /*05d0*/  SYNCS.EXCH.64 URZ, [UR5+0x8], UR6 ;  /* 0x0000080605ff75b2 */ /* 0x0003220008000100 */
[----:B------:R1:W1:Y:S01]  /*05e0*/  SYNCS.EXCH.64 URZ, [UR5+0x30], UR6 ;  /* 0x0000300605ff75b2 */ /* 0x0002620008000100 */
[----:B------:R1:W1:Y:S01]  /*05f0*/  SYNCS.EXCH.64 URZ, [UR5+0x10], UR6 ;  /* 0x0000100605ff75b2 */ /* 0x0002620008000100 */
[----:B------:R1:W1:Y:S01]  /*0600*/  SYNCS.EXCH.64 URZ, [UR5+0x38], UR6 ;  /* 0x0000380605ff75b2 */ /* 0x0002620008000100 */
[----:B------:R1:W1:Y:S01]  /*0610*/  SYNCS.EXCH.64 URZ, [UR5+0x18], UR6 ;  /* 0x0000180605ff75b2 */ /* 0x0002620008000100 */
[----:B------:R1:W1:Y:S01]  /*0620*/  SYNCS.EXCH.64 URZ, [UR5+0x40], UR6 ;  /* 0x0000400605ff75b2 */ /* 0x0002620008000100 */
[----:B------:R1:W1:Y:S01]  /*0630*/  SYNCS.EXCH.64 URZ, [UR5+0x20], UR6 ;  /* 0x0000200605ff75b2 */ /* 0x0002620008000100 */
[----:B------:R1:W1:Y:S01]  /*0640*/  SYNCS.EXCH.64 URZ, [UR5+0x48], UR6 ;  /* 0x0000480605ff75b2 */ /* 0x0002620008000100 */
[----:B------:R-:W-:Y:S01]  /*0650*/  NOP ;  /* 0x0000000000007918 */ /* 0x000fe20000000000 */
.L_x_9:
[----:B------:R-:W2:Y:S01]  /*0660*/  SHFL.IDX PT, R2, R104, RZ, 0x1f ;  /* 0x00001fff68027589 */ /* 0x000ea200000e0000 */
[----:B------:R-:W-:Y:S01]  /*0670*/  NOP ;  /* 0x0000000000007918 */ /* 0x000fe20000000000 */
[----:B--2---:R-:W-:-:S13]  /*0680*/  ISETP.NE.AND P0, PT, R2, 0x1, PT ;  /* 0x000000010200780c */ /* 0x004fda0003f05270 */
[----:B------:R-:W-:Y:S05]  /*0690*/  @P0 BRA `(.L_x_10) ;  /* 0x0000000000400947 */ /* 0x000fea0003800000 */
[----:B-1----:R-:W1:Y:S01]  /*06a0*/  S2UR UR6, SR_CgaCtaId ;  /* 0x00000000000679c3 */ /* 0x002e620000008800 */
[----:B------:R-:W-:Y:S01]  /*06b0*/  UMOV UR7, 0x400 ;  /* 0x0000040000077882 */ /* 0x000fe20000000000 */
[----:B------:R-:W-:Y:S01]  /*06c0*/  UMOV UR5, 0x20 ;  /* 0x0000002000057882 */ /* 0x000fe20000000000 */
[----:B------:R-:W-:Y:S01]  /*06d0*/  UMOV UR4, 0x80 ;  /* 0x0000008000047882 */ /* 0x000fe20000000000 */
[----:B------:R-:W-:-:S04]  /*06e0*/  UIADD3 UR10, UPT, UPT, -UR5, 0x100000, URZ ;  /* 0x00100000050a7890 */ /* 0x000fc8000fffe1ff */
[----:B------:R-:W-:Y:S02]  /*06f0*/  USHF.L.U32 UR11, UR10, 0xb, URZ ;  /* 0x0000000b0a0b7899 */ /* 0x000fe400080006ff */
[----:B------:R-:W-:Y:S02]  /*0700*/  USHF.L.U32 UR10, UR10, 0x1, URZ ;  /* 0x000000010a0a7899 */ /* 0x000fe400080006ff */
[----:B------:R-:W-:-:S04]  /*0710*/  UIADD3 UR4, UPT, UPT, -UR4, 0x100000, URZ ;  /* 0x0010000004047890 */ /* 0x000fc8000fffe1ff */
[----:B------:R-:W-:Y:S02]  /*0720*/  USHF.L.U32 UR5, UR4, 0xb, URZ ;  /* 0x0000000b04057899 */ /* 0x000fe400080006ff */
[----:B------:R-:W-:Y:S01]  /*0730*/  USHF.L.U32 UR4, UR4, 0x1, URZ ;  /* 0x0000000104047899 */ /* 0x000fe200080006ff */
[----:B------:R-:W-:Y:S01]  /*0740*/  ELECT P0, URZ, PT ;  /* 0x0000000000ff782f */ /* 0x000fe20003800000 */
[----:B-1----:R-:W-:Y:S01]  /*0750*/  ULEA UR6, UR6, UR7, 0x18 ;  /* 0x0000000706067291 */ /* 0x002fe2000f8ec0ff */
[----:B------:R-:W1:Y:S11]  /*0760*/  FENCE.VIEW.ASYNC.S ;  /* 0x00000000000073c6 */ /* 0x000e760000000000 */
[----:B-1----:R2:W1:Y:S01]  /*0770*/  SYNCS.EXCH.64 URZ, [UR6+0x50], UR10 ;  /* 0x0000500a06ff75b2 */ /* 0x0024620008000100 */
[----:B------:R2:W1:Y:S02]  /*0780*/  SYNCS.EXCH.64 URZ, [UR6+0x58], UR4 ;  /* 0x0000580406ff75b2 */ /* 0x0004640008000100 */
[----:B--2---:R-:W-:Y:S01]  /*0790*/  NOP ;  /* 0x0000000000007918 */ /* 0x004fe20000000000 */
.L_x_10:
[----:B------:R-:W2:Y:S01]  /*07a0*/  SHFL.IDX PT, R2, R104, RZ, 0x1f ;  /* 0x00001fff68027589 */ /* 0x000ea200000e0000 */
[----:B------:R-:W-:Y:S01]  /*07b0*/  NOP ;  /* 0x0000000000007918 */ /* 0x000fe20000000000 */
[----:B--2---:R-:W-:-:S13]  /*07c0*/  ISETP.NE.AND P0, PT, R2, 0x3, PT ;  /* 0x000000030200780c */ /* 0x004fda0003f05270 */
[----:B------:R-:W-:Y:S05]  /*07d0*/  @P0 BRA `(.L_x_11) ;  /* 0x0000000000300947 */ /* 0x000fea0003800000 */
[----:B-1----:R-:W1:Y:S01]  /*07e0*/  S2UR UR5, SR_CgaCtaId ;  /* 0x00000000000579c3 */ /* 0x002e620000008800 */
        /* <DEDUP_REMOVED lines=8> */
[----:B-1----:R2:W1:Y:S01]  /*0870*/  SYNCS.EXCH.64 URZ, [UR5+0x60], UR6 ;  /* 0x0000600605ff75b2 */ /* 0x0024620008000100 */
[----:B------:R2:W1:Y:S02]  /*0880*/  SYNCS.EXCH.64 URZ, [UR5+0x68], UR6 ;  /* 0x0000680605ff75b2 */ /* 0x0004640008000100 */
[----:B--2---:R-:W-:Y:S01]  /*0890*/  NOP ;  /* 0x0000000000007918 */ /* 0x004fe20000000000 */
.L_x_11:
[----:B------:R-:W2:Y:S01]  /*08a0*/  SHFL.IDX PT, R2, R104, RZ, 0x1f ;  /* 0x00001fff68027589 */ /* 0x000ea200000e0000 */
[----:B------:R-:W-:Y:S01]  /*08b0*/  NOP ;  /* 0x0000000000007918 */ /* 0x000fe20000000000 */
[----:B--2---:R-:W-:-:S13]  /*08c0*/  ISETP.NE.AND P0, PT, R2, 0x4, PT ;  /* 0x000000040200780c */ /* 0x004fda0003f05270 */
[----:B------:R-:W-:Y:S05]  /*08d0*/  @P0 BRA `(.L_x_12) ;  /* 0x00000000004c0947 */ /* 0x000fea0003800000 */
[----:B-1----:R-:W1:Y:S01]  /*08e0*/  S2UR UR5, SR_CgaCtaId ;  /* 0x00000000000579c3 */ /* 0x002e620000008800 */
[----:B------:R-:W-:Y:S01]  /*08f0*/  UMOV UR7, 0x100 ;  /* 0x0000010000077882 */ /* 0x000fe20000000000 */
[----:B------:R-:W-:Y:S01]  /*0900*/  UMOV UR6, 0x400 ;  /* 0x0000040000067882 */ /* 0x000fe20000000000 */
[----:B------:R-:W-:Y:S01]  /*0910*/  USEL UR7, UR7, 0xe0, UP2 ;  /* 0x000000e007077887 */ /* 0x000fe20009000000 */
[----:B------:R-:W-:Y:S01]  /*0920*/  UMOV UR4, 0x1 ;  /* 0x0000000100047882 */ /* 0x000fe20000000000 */
[----:B------:R-:W-:Y:S01]  /*0930*/  ELECT P0, URZ, PT ;  /* 0x0000000000ff782f */ /* 0x000fe20003800000 */
[----:B------:R-:W-:-:S04]  /*0940*/  UIADD3 UR10, UPT, UPT, -UR4, 0x100000, URZ ;  /* 0x00100000040a7890 */ /* 0x000fc8000fffe1ff */
[----:B------:R-:W-:Y:S02]  /*0950*/  USHF.L.U32 UR11, UR10, 0xb, URZ ;  /* 0x0000000b0a0b7899 */ /* 0x000fe400080006ff */
[----:B------:R-:W-:Y:S02]  /*0960*/  USHF.L.U32 UR10, UR10, 0x1, URZ ;  /* 0x000000010a0a7899 */ /* 0x000fe400080006ff */
[----:B-1----:R-:W-:Y:S02]  /*0970*/  ULEA UR5, UR5, UR6, 0x18 ;  /* 0x0000000605057291 */ /* 0x002fe4000f8ec0ff */
[----:B------:R-:W-:-:S04]  /*0980*/  UIADD3 UR6, UPT, UPT, -UR7, 0x100000, URZ ;  /* 0x0010000007067890 */ /* 0x000fc8000fffe1ff */
[----:B------:R-:W-:Y:S02]  /*0990*/  USHF.L.U32 UR7, UR6, 0xb, URZ ;  /* 0x0000000b06077899 */ /* 0x000fe400080006ff */
[----:B------:R-:W-:Y:S01]  /*09a0*/  USHF.L.U32 UR6, UR6, 0x1, URZ ;  /* 0x0000000106067899 */ /* 0x000fe200080006ff */
[----:B------:R-:W1:Y:S03]  /*09b0*/  FENCE.VIEW.ASYNC.S ;  /* 0x00000000000073c6 */ /* 0x000e660000000000 */
[----:B-1----:R2:W1:Y:S08]  /*09c0*/  SYNCS.EXCH.64 URZ, [UR5+0x70], UR10 ;  /* 0x0000700a05ff75b2 */ /* 0x0024700008000100 */
[----:B------:R2:W1:Y:S01]  /*09d0*/  SYNCS.EXCH.64 URZ, [UR5+0x80], UR6 ;  /* 0x0000800605ff75b2 */ /* 0x0004620008000100 */
[----:B------:R2:W1:Y:S01]  /*09e0*/  SYNCS.EXCH.64 URZ, [UR5+0x78], UR10 ;  /* 0x0000780a05ff75b2 */ /* 0x0004620008000100 */
[----:B------:R2:W1:Y:S02]  /*09f0*/  SYNCS.EXCH.64 URZ, [UR5+0x88], UR6 ;  /* 0x0000880605ff75b2 */ /* 0x0004640008000100 */
[----:B--2---:R-:W-:Y:S01]  /*0a00*/  NOP ;  /* 0x0000000000007918 */ /* 0x004fe20000000000 */
.L_x_12:
        /* <DEDUP_REMOVED lines=18> */
[----:B------:R2:W1:Y:S01]  /*0b30*/  SYNCS.EXCH.64 URZ, [UR6+0xb0], UR4 ;  /* 0x0000b00406ff75b2 */ /* 0x0004620008000100 */
[----:B------:R2:W1:Y:S01]  /*0b40*/  SYNCS.EXCH.64 URZ, [UR6+0x98], UR10 ;  /* 0x0000980a06ff75b2 */ /* 0x0004620008000100 */
[----:B------:R2:W1:Y:S01]  /*0b50*/  SYNCS.EXCH.64 URZ, [UR6+0xb8], UR4 ;  /* 0x0000b80406ff75b2 */ /* 0x0004620008000100 */
[----:B------:R2:W1:Y:S01]  /*0b60*/  SYNCS.EXCH.64 URZ, [UR6+0xa0], UR10 ;  /* 0x0000a00a06ff75b2 */ /* 0x0004620008000100 */
[----:B------:R2:W1:Y:S01]  /*0b70*/  SYNCS.EXCH.64 URZ, [UR6+0xc0], UR4 ;  /* 0x0000c00406ff75b2 */ /* 0x0004620008000100 */
[----:B------:R2:W1:Y:S01]  /*0b80*/  SYNCS.EXCH.64 URZ, [UR6+0xa8], UR10 ;  /* 0x0000a80a06ff75b2 */ /* 0x0004620008000100 */
[----:B------:R2:W1:Y:S02]  /*0b90*/  SYNCS.EXCH.64 URZ, [UR6+0xc8], UR4 ;  /* 0x0000c80406ff75b2 */ /* 0x0004640008000100 */
[----:B--2---:R-:W-:Y:S01]  /*0ba0*/  NOP ;  /* 0x0000000000007918 */ /* 0x004fe20000000000 */
.L_x_13:
        /* <DEDUP_REMOVED lines=14> */
[----:B------:R2:W1:Y:S01]  /*0c90*/  SYNCS.EXCH.64 URZ, [UR5+0xe0], UR6 ;  /* 0x0000e00605ff75b2 */ /* 0x0004620008000100 */
[----:B------:R2:W1:Y:S01]  /*0ca0*/  SYNCS.EXCH.64 URZ, [UR5+0xd8], UR6 ;  /* 0x0000d80605ff75b2 */ /* 0x0004620008000100 */
[----:B------:R2:W1:Y:S02]  /*0cb0*/  SYNCS.EXCH.64 URZ, [UR5+0xe8], UR6 ;  /* 0x0000e80605ff75b2 */ /* 0x0004640008000100 */
[----:B--2---:R-:W-:Y:S01]  /*0cc0*/  NOP ;  /* 0x0000000000007918 */ /* 0x004fe20000000000 */
.L_x_14:
[----:B-1----:R-:W1:Y:S01]  /*0cd0*/  S2UR UR5, SR_CTAID.X ;  /* 0x00000000000579c3 */ /* 0x002e620000002500 */
[----:B------:R-:W-:-:S05]  /*0ce0*/  CS2R.32 R97, SR_CgaSize ;  /* 0x0000000000617805 */ /* 0x000fca0000008a00 */
[----:B------:R-:W-:-:S05]  /*0cf0*/  IMAD R97, R97, -0xa0, RZ ;  /* 0xffffff6061617824 */ /* 0x000fca00078e02ff */
[----:B------:R-:W-:-:S14]  /*0d00*/  R2UR UR7, R97 ;  /* 0x00000000610772ca */ /* 0x000fdc00000e0000 */
[----:B------:R-:W2:Y:S01]  /*0d10*/  LDCU UR7, c[0x0][UR7+0x2b0] ;  /* 0x00005600070777ac */ /* 0x000ea20008000800 */
[----:B------:R-:W-:Y:S01]  /*0d20*/  NOP ;  /* 0x0000000000007918 */ /* 0x000fe20000000000 */
[----:B------:R-:W-:-:S05]  /*0d30*/  CS2R.32 R97, SR_CgaSize ;  /* 0x0000000000617805 */ /* 0x000fca0000008a00 */
[----:B------:R-:W-:-:S05]  /*0d40*/  IMAD R97, R97, -0xa0, RZ ;  /* 0xffffff6061617824 */ /* 0x000fca00078e02ff */
[----:B------:R-:W-:-:S14]  /*0d50*/  R2UR UR6, R97 ;  /* 0x00000000610672ca */ /* 0x000fdc00000e0000 */
[----:B------:R-:W3:Y:S01]  /*0d60*/  LDCU UR6, c[0x0][UR6+0x2b4] ;  /* 0x00005680060677ac */ /* 0x000ee20008000800 */
[----:B------:R-:W4:Y:S08]  /*0d70*/  S2UR UR4, SR_CTAID.Y ;  /* 0x00000000000479c3 */ /* 0x000f300000002600 */
[----:B------:R-:W3:Y:S01]  /*0d80*/  LDC R9, c[0x0][0xb24] ;  /* 0x0002c900ff097b82 */ /* 0x000ee20000000800 */
[----:B-1----:R-:W-:-:S02]  /*0d90*/  I2FP.F32.U32 R5, UR5 ;  /* 0x0000000500057c45 */ /* 0x002fc40008201000 */
[----:B------:R-:W-:-:S05]  /*0da0*/  CS2R.32 R3, SR_CgaSize ;  /* 0x0000000000037805 */ /* 0x000fca0000008a00 */
[----:B------:R-:W-:-:S06]  /*0db0*/  IMAD R3, R3, -0xa0, RZ ;  /* 0xffffff6003037824 */ /* 0x000fcc00078e02ff */
[----:B------:R-:W1:Y:S01]  /*0dc0*/  LDC R3, c[0x0][R3+0x2a0] ;  /* 0x0000a80003037b82 */ /* 0x000e620000000800 */
[----:B------:R-:W-:Y:S01]  /*0dd0*/  MOV R97, UR5 ;  /* 0x0000000500617c02 */ /* 0x000fe20008000f00 */
[----:B--2---:R-:W-:Y:S01]  /*0de0*/  FMUL R5, R5, UR7 ;  /* 0x0000000705057c20 */ /* 0x004fe20008400000 */
[----:B----4-:R-:W-:Y:S02]  /*0df0*/  I2FP.F32.U32 R4, UR4 ;  /* 0x0000000400047c45 */ /* 0x010fe40008201000 */
[----:B------:R-:W-:-:S05]  /*0e00*/  CS2R.32 R2, SR_CgaSize ;  /* 0x0000000000027805 */ /* 0x000fca0000008a00 */
[----:B------:R-:W-:-:S06]  /*0e10*/  IMAD R2, R2, -0xa0, RZ ;  /* 0xffffff6002027824 */ /* 0x000fcc00078e02ff */
[----:B------:R-:W2:Y:S01]  /*0e20*/  LDC R2, c[0x0][R2+0x2a4] ;  /* 0x0000a90002027b82 */ /* 0x000ea20000000800 */
[----:B------:R-:W4:Y:S01]  /*0e30*/  F2I.U32.TRUNC.NTZ R90, R5 ;  /* 0x00000005005a7305 */ /* 0x000f22000020f000 */
[----:B------:R-:W-:Y:S01]  /*0e40*/  MOV R91, UR4 ;  /* 0x00000004005b7c02 */ /* 0x000fe20008000f00 */
[----:B---3--:R-:W-:-:S05]  /*0e50*/  FMUL R4, R4, UR6 ;  /* 0x0000000604047c20 */ /* 0x008fca0008400000 */
[----:B------:R-:W-:Y:S01]  /*0e60*/  BAR.SYNC.DEFER_BLOCKING 0x0 ;  /* 0x0000000000007b1d */ /* 0x000fe20000010000 */
[----:B------:R-:W-:-:S05]  /*0e70*/  ISETP.GE.AND P0, PT, R9, 0x1, PT ;  /* 0x000000010900780c */ /* 0x000fca0003f06270 */
[----:B------:R-:W3:Y:S02]  /*0e80*/  F2I.U32.TRUNC.NTZ R79, R4 ;  /* 0x00000004004f7305 */ /* 0x000ee4000020f000 */
[----:B------:R-:W2:Y:S01]  /*0e90*/  S2UR UR36, SR_CTAID.Z ;  /* 0x00000000002479c3 */ /* 0x000ea20000002700 */
[----:B----4-:R-:W-:-:S05]  /*0ea0*/  IADD3 R90, PT, PT, -R90, RZ, RZ ;  /* 0x000000ff5a5a7210 */ /* 0x010fca0007ffe1ff */
[----:B-1----:R-:W-:Y:S01]  /*0eb0*/  IMAD R90, R3, R90, UR5 ;  /* 0x00000005035a7e24 */ /* 0x002fe2000f8e025a */
[----:B---3--:R-:W-:-:S05]  /*0ec0*/  IADD3 R79, PT, PT, -R79, RZ, RZ ;  /* 0x000000ff4f4f7210 */ /* 0x008fca0007ffe1ff */
[----:B--2---:R-:W-:Y:S01]  /*0ed0*/  IMAD R79, R2, R79, UR4 ;  /* 0x00000004024f7e24 */ /* 0x004fe2000f8e024f */
[----:B------:R-:W-:Y:S06]  /*0ee0*/  @!P0 BRA `(.L_x_15) ;  /* 0x0000000000b88947 */ /* 0x000fec0003800000 */
[----:B------:R-:W1:Y:S01]  /*0ef0*/  LDC.64 R4, c[0x0][0xb18] ;  /* 0x0002c600ff047b82 */ /* 0x000e620000000a00 */
[----:B------:R-:W-:-:S07]  /*0f00*/  ISETP.NE.AND P0, PT, R9, 0x1, PT ;  /* 0x000000010900780c */ /* 0x000fce0003f05270 */
[----:B------:R-:W2:Y:S08]  /*0f10*/  LDC R10, c[0x0][0xb0c] ;  /* 0x0002c300ff0a7b82 */ /* 0x000eb00000000800 */
[----:B------:R-:W3:Y:S08]  /*0f20*/  LDC R11, c[0x0][0x370] ;  /* 0x0000dc00ff0b7b82 */ /* 0x000ef00000000800 */
[----:B------:R-:W4:Y:S01]  /*0f30*/  LDC R12, c[0x0][0x374] ;  /* 0x0000dd00ff0c7b82 */ /* 0x000f220000000800 */
[----:B-1----:R-:W-:-:S07]  /*0f40*/  ISETP.NE.AND P1, PT, R4, 0x1, PT ;  /* 0x000000010400780c */ /* 0x002fce0003f25270 */
[----:B------:R-:W3:Y:S01]  /*0f50*/  LDC.64 R6, c[0x0][0xb10] ;  /* 0x0002c400ff067b82 */ /* 0x000ee20000000a00 */
[----:B--2---:R-:W-:-:S07]  /*0f60*/  ISETP.NE.AND P2, PT, R10, 0x1, PT ;  /* 0x000000010a00780c */ /* 0x004fce0003f45270 */
[----:B------:R-:W1:Y:S08]  /*0f70*/  LDC R8, c[0x0][0xb20] ;  /* 0x0002c800ff087b82 */ /* 0x000e700000000800 */
[----:B------:R-:W2:Y:S01]  /*0f80*/  LDC.64 R2, c[0x0][0xb28] ;  /* 0x0002ca00ff027b82 */ /* 0x000ea20000000a00 */
[----:B----4-:R-:W-:-:S04]  /*0f90*/  IMAD.HI.U32 R13, R12, R5, RZ ;  /* 0x000000050c0d7227 */ /* 0x010fc800078e00ff */
[----:B------:R-:W-:-:S04]  /*0fa0*/  IMAD.HI.U32 R5, R91, R5, RZ ;  /* 0x000000055b057227 */ /* 0x000fc800078e00ff */
[----:B---3--:R-:W-:-:S04]  /*0fb0*/  IMAD.HI.U32 R14, R11, R6, RZ ;  /* 0x000000060b0e7227 */ /* 0x008fc800078e00ff */
[----:B------:R-:W-:Y:S01]  /*0fc0*/  IMAD.HI.U32 R16, R97, R6, RZ ;  /* 0x0000000661107227 */ /* 0x000fe200078e00ff */
[-C--:B------:R-:W-:Y:S02]  /*0fd0*/  @P2 SHF.R.U32.HI R11, RZ, R7.reuse, R14 ;  /* 0x00000007ff0b2219 */ /* 0x080fe4000001160e */
[-C--:B-1----:R-:W-:Y:S02]  /*0fe0*/  @P1 SHF.R.U32.HI R12, RZ, R8.reuse, R13 ;  /* 0x00000008ff0c1219 */ /* 0x082fe4000001160d */
[----:B------:R-:W-:Y:S02]  /*0ff0*/  SHF.R.U32.HI R8, RZ, R8, R5 ;  /* 0x00000008ff087219 */ /* 0x000fe40000011605 */
[----:B------:R-:W-:Y:S02]  /*1000*/  SHF.R.U32.HI R16, RZ, R7, R16 ;  /* 0x00000007ff107219 */ /* 0x000fe40000011610 */
[----:B------:R-:W-:Y:S01]  /*1010*/  SEL R5, R91, R8, !P1 ;  /* 0x000000085b057207 */ /* 0x000fe20004800000 */
[----:B--2---:R-:W-:Y:S01]  /*1020*/  IMAD.HI.U32 R14, R12, R2, RZ ;  /* 0x000000020c0e7227 */ /* 0x004fe200078e00ff */
[----:B------:R-:W-:-:S03]  /*1030*/  SEL R7, R97, R16, !P2 ;  /* 0x0000001061077207 */ /* 0x000fc60005000000 */
[----:B------:R-:W-:Y:S01]  /*1040*/  IMAD.HI.U32 R6, R11, R2, RZ ;  /* 0x000000020b067227 */ /* 0x000fe200078e00ff */
[----:B------:R-:W-:-:S04]  /*1050*/  @P0 SHF.R.U32.HI R12, RZ, R3, R14 ;  /* 0x00000003ff0c0219 */ /* 0x000fc8000001160e */
[----:B------:R-:W-:Y:S01]  /*1060*/  @P0 SHF.R.U32.HI R11, RZ, R3, R6 ;  /* 0x00000003ff0b0219 */ /* 0x000fe20000011606 */
[----:B------:R-:W-:-:S04]  /*1070*/  IMAD R12, R12, R9, RZ ;  /* 0x000000090c0c7224 */ /* 0x000fc800078e02ff */
[----:B------:R-:W-:Y:S01]  /*1080*/  IMAD R6, R11, R9, RZ ;  /* 0x000000090b067224 */ /* 0x000fe200078e02ff */
[----:B------:R-:W-:-:S04]  /*1090*/  ISETP.GE.AND P1, PT, R5, R12, PT ;  /* 0x0000000c0500720c */ /* 0x000fc80003f26270 */
[----:B------:R-:W-:Y:S01]  /*10a0*/  ISETP.GE.OR P1, PT, R7, R6, P1 ;  /* 0x000000060700720c */ /* 0x000fe20000f26670 */
[----:B------:R-:W-:-:S05]  /*10b0*/  IMAD.HI.U32 R6, R5, R2, RZ ;  /* 0x0000000205067227 */ /* 0x000fca00078e00ff */
[----:B------:R-:W-:-:S04]  /*10c0*/  SHF.R.U32.HI R6, RZ, R3, R6 ;  /* 0x00000003ff067219 */ /* 0x000fc80000011606 */
[----:B------:R-:W-:-:S03]  /*10d0*/  SEL R6, R5, R6, !P0 ;  /* 0x0000000605067207 */ /* 0x000fc60004000000 */
[----:B------:R-:W-:Y:S01]  /*10e0*/  @!P1 IMAD.HI.U32 R8, R7, R2, RZ ;  /* 0x0000000207089227 */ /* 0x000fe200078e00ff */
[----:B------:R-:W-:-:S04]  /*10f0*/  IADD3 R2, PT, PT, -R6, RZ, RZ ;  /* 0x000000ff06027210 */ /* 0x000fc80007ffe1ff */
[----:B------:R-:W-:Y:S01]  /*1100*/  @!P1 SHF.R.U32.HI R8, RZ, R3, R8 ;  /* 0x00000003ff089219 */ /* 0x000fe20000011608 */
[----:B------:R-:W-:-:S03]  /*1110*/  IMAD R2, R9, R2, R5 ;  /* 0x0000000209027224 */ /* 0x000fc600078e0205 */
[----:B------:R-:W-:Y:S02]  /*1120*/  @!P1 SEL R3, R7, R8, !P0 ;  /* 0x0000000807039207 */ /* 0x000fe40004000000 */
[----:B------:R-:W-:-:S03]  /*1130*/  IADD3 R8, PT, PT, -R5, RZ, RZ ;  /* 0x000000ff05087210 */ /* 0x000fc60007ffe1ff */
[--C-:B------:R-:W-:Y:S02]  /*1140*/  @!P1 IMAD.IADD R6, R6, 0x1, -R3.reuse ;  /* 0x0000000106069824 */ /* 0x100fe400078e0a03 */
[----:B------:R-:W-:Y:S01]  /*1150*/  @!P1 IMAD R3, R2, R11, R3 ;  /* 0x0000000b02039224 */ /* 0x000fe200078e0203 */
[----:B------:R-:W-:Y:S01]  /*1160*/  IADD3 R2, PT, PT, -R7, RZ, RZ ;  /* 0x000000ff07027210 */ /* 0x000fe20007ffe1ff */
[----:B------:R-:W-:Y:S02]  /*1170*/  @!P1 IMAD R5, R6, R9, R7 ;  /* 0x0000000906059224 */ /* 0x000fe400078e0207 */
[----:B------:R-:W-:Y:S02]  /*1180*/  IMAD R8, R4, R8, R91 ;  /* 0x0000000804087224 */ /* 0x000fe400078e025b */
[----:B------:R-:W-:Y:S02]  /*1190*/  @!P1 IMAD.MOV.U32 R7, RZ, RZ, R3 ;  /* 0x000000ffff079224 */ /* 0x000fe400078e0003 */
[----:B------:R-:W-:-:S02]  /*11a0*/  IMAD R2, R10, R2, R97 ;  /* 0x000000020a027224 */ /* 0x000fc400078e0261 */
[----:B------:R-:W-:Y:S02]  /*11b0*/  IMAD R91, R5, R4, R8 ;  /* 0x00000004055b7224 */ /* 0x000fe400078e0208 */
[----:B------:R-:W-:Y:S02]  /*11c0*/  IMAD R97, R7, R10, R2 ;  /* 0x0000000a07617224 */ /* 0x000fe400078e0202 */
.L_x_15:
[----:B------:R-:W1:Y:S01]  /*11d0*/  LDCU UR4, c[0x0][0xb30] ;  /* 0x00016600ff0477ac */ /* 0x000e620008000800 */
[----:B------:R-:W2:Y:S08]  /*11e0*/  S2UR UR37, SR_CgaCtaId ;  /* 0x00000000002579c3 */ /* 0x000eb00000008800 */
[----:B------:R-:W3:Y:S01]  /*11f0*/  LDC R40, c[0x0][0xb24] ;  /* 0x0002c900ff287b82 */ /* 0x000ee20000000800 */
[----:B-1----:R-:W-:-:S09]  /*1200*/  UISETP.NE.AND UP1, UPT, UR4, 0x1, UPT ;  /* 0x000000010400788c */ /* 0x002fd2000bf25270 */
[----:B--2---:R-:W-:Y:S05]  /*1210*/  BRA.U UP1, `(.L_x_16) ;  /* 0x0000000101407547 */ /* 0x004fea000b800000 */
[----:B------:R-:W1:Y:S08]  /*1220*/  LDC.64 R4, c[0x0][0xb10] ;  /* 0x0002c400ff047b82 */ /* 0x000e700000000a00 */
[----:B------:R-:W2:Y:S08]  /*1230*/  LDC.64 R2, c[0x0][0xb18] ;  /* 0x0002c600ff027b82 */ /* 0x000eb00000000a00 */
[----:B------:R-:W4:Y:S08]  /*1240*/  LDC R6, c[0x0][0xb20] ;  /* 0x0002c800ff067b82 */ /* 0x000f300000000800 */
[----:B------:R-:W3:Y:S01]  /*1250*/  LDC R8, c[0x0][0xb0c] ;  /* 0x0002c300ff087b82 */ /* 0x000ee20000000800 */
[----:B-1----:R-:W-:-:S05]  /*1260*/  IMAD.HI.U32 R4, R97, R4, RZ ;  /* 0x0000000461047227 */ /* 0x002fca00078e00ff */
[----:B------:R-:W-:Y:S01]  /*1270*/  SHF.R.U32.HI R4, RZ, R5, R4 ;  /* 0x00000005ff047219 */ /* 0x000fe20000011604 */
[----:B--2---:R-:W-:Y:S01]  /*1280*/  IMAD.HI.U32 R3, R91, R3, RZ ;  /* 0x000000035b037227 */ /* 0x004fe200078e00ff */
[----:B------:R-:W-:-:S04]  /*1290*/  ISETP.NE.AND P0, PT, R2, 0x1, PT ;  /* 0x000000010200780c */ /* 0x000fc80003f05270 */
[----:B----4-:R-:W-:-:S04]  /*12a0*/  SHF.R.U32.HI R6, RZ, R6, R3 ;  /* 0x00000006ff067219 */ /* 0x010fc80000011603 */
[----:B------:R-:W-:Y:S02]  /*12b0*/  SEL R3, R91, R6, !P0 ;  /* 0x000000065b037207 */ /* 0x000fe40004000000 */
[----:B---3--:R-:W-:-:S04]  /*12c0*/  ISETP.NE.AND P1, PT, R8, 0x1, PT ;  /* 0x000000010800780c */ /* 0x008fc80003f25270 */
[----:B------:R-:W-:-:S05]  /*12d0*/  SEL R4, R97, R4, !P1 ;  /* 0x0000000461047207 */ /* 0x000fca0004800000 */
[----:B------:R-:W-:Y:S02]  /*12e0*/  IMAD.IADD R5, R3, 0x1, -R4 ;  /* 0x0000000103057824 */ /* 0x000fe400078e0a04 */
[----:B------:R-:W-:Y:S02]  /*12f0*/  IMAD.IADD R3, R4, 0x1, -R3 ;  /* 0x0000000104037824 */ /* 0x000fe400078e0a03 */
[----:B------:R-:W-:Y:S02]  /*1300*/  IMAD R97, R5, R8, R97 ;  /* 0x0000000805617224 */ /* 0x000fe400078e0261 */
[----:B------:R-:W-:-:S07]  /*1310*/  IMAD R91, R3, R2, R91 ;  /* 0x00000002035b7224 */ /* 0x000fce00078e025b */
.L_x_16:
[----:B------:R-:W-:Y:S01]  /*1320*/  BAR.SYNC.DEFER_BLOCKING 0x0 ;  /* 0x0000000000007b1d */ /* 0x000fe20000010000 */
[----:B------:R-:W-:Y:S01]  /*1330*/  UISETP.NE.AND UP1, UPT, UR8, 0x2, UPT ;  /* 0x000000020800788c */ /* 0x000fe2000bf25270 */
[----:B------:R-:W-:Y:S02]  /*1340*/  ISETP.NE.OR P5, PT, R0, 0x2, !P5 ;  /* 0x000000020000780c */ /* 0x000fe40006fa5670 */
[----:B------:R-:W-:-:S06]  /*1350*/  LOP3.LUT R2, R101, 0x1f, RZ, 0xc0, !PT ;  /* 0x0000001f65027812 */ /* 0x000fcc00078ec0ff */
[----:B------:R-:W-:Y:S05]  /*1360*/  BRA.U UP1, `(.L_x_17) ;  /* 0x0000001101787547 */ /* 0x000fea000b800000 */
[----:B------:R-:W1:Y:S01]  /*1370*/  LDCU UR13, c[0x0][0x38c] ;  /* 0x00007180ff0d77ac */ /* 0x000e620008000800 */
[----:B------:R-:W2:Y:S01]  /*1380*/  LDC R9, c[0x0][0x370] ;  /* 0x0000dc00ff097b82 */ /* 0x000ea20000000800 */
[----:B------:R-:W-:Y:S01]  /*1390*/  PLOP3.LUT P1, PT, PT, PT, UP2, 0x80, 0x8 ;  /* 0x000000000008781c */ /* 0x000fe20003f2f028 */
[----:B------:R-:W-:Y:S01]  /*13a0*/  IMAD.MOV.U32 R15, RZ, RZ, 0x1 ;  /* 0x00000001ff0f7424 */ /* 0x000fe200078e00ff */
[----:B------:R-:W-:Y:S01]  /*13b0*/  ISETP.EQ.OR P4, PT, R2, RZ, P5 ;  /* 0x000000ff0200720c */ /* 0x000fe20002f82670 */
[----:B------:R-:W-:Y:S01]  /*13c0*/  IMAD.MOV.U32 R14, RZ, RZ, RZ ;  /* 0x000000ffff0e7224 */ /* 0x000fe200078e00ff */
[----:B------:R-:W-:Y:S02]  /*13d0*/  PLOP3.LUT P1, PT, P1, PT, PT, 0x8, 0x80 ;  /* 0x000000000080781c */ /* 0x000fe40000f2e170 */
[----:B------:R-:W-:Y:S01]  /*13e0*/  CS2R R12, SRZ ;  /* 0x00000000000c7805 */ /* 0x000fe2000001ff00 */
[----:B------:R-:W-:Y:S01]  /*13f0*/  IMAD.MOV.U32 R10, RZ, RZ, 0x1 ;  /* 0x00000001ff0a7424 */ /* 0x000fe200078e00ff */
[----:B------:R-:W4:Y:S01]  /*1400*/  LDC R0, c[0x0][0x374] ;  /* 0x0000dd00ff007b82 */ /* 0x000f220000000800 */
[----:B------:R-:W2:Y:S01]  /*1410*/  LDCU.64 UR22, c[0x0][0x348] ;  /* 0x00006900ff1677ac */ /* 0x000ea20008000a00 */
[----:B------:R-:W-:Y:S01]  /*1420*/  UMOV UR6, URZ ;  /* 0x000000ff00067c82 */ /* 0x000fe20008000000 */
[----:B-1----:R-:W-:-:S04]  /*1430*/  UIADD3 UR5, UPT, UPT, UR13, 0x7f, URZ ;  /* 0x0000007f0d057890 */ /* 0x002fc8000fffe0ff */
[----:B------:R-:W-:-:S04]  /*1440*/  USHF.R.S32.HI UR4, URZ, 0x1f, UR5 ;  /* 0x0000001fff047899 */ /* 0x000fc80008011405 */
[----:B------:R-:W-:-:S04]  /*1450*/  ULEA.HI UR4, UR4, UR5, URZ, 0x7 ;  /* 0x0000000504047291 */ /* 0x000fc8000f8f38ff */
[----:B------:R-:W-:Y:S02]  /*1460*/  USHF.R.S32.HI UR15, URZ, 0x7, UR4 ;  /* 0x00000007ff0f7899 */ /* 0x000fe40008011404 */
[----:B------:R-:W-:Y:S02]  /*1470*/  UIADD3 UR4, UPT, UPT, UR13, -0x1, URZ ;  /* 0xffffffff0d047890 */ /* 0x000fe4000fffe0ff */
[----:B------:R-:W-:Y:S02]  /*1480*/  UISETP.LT.U32.AND UP0, UPT, UR15, 0x5, UPT ;  /* 0x000000050f00788c */ /* 0x000fe4000bf01070 */
[----:B------:R-:W-:Y:S02]  /*1490*/  UISETP.GE.U32.AND UP1, UPT, UR4, -0xff, UPT ;  /* 0xffffff010400788c */ /* 0x000fe4000bf26070 */
[----:B------:R-:W-:Y:S02]  /*14a0*/  USEL UR14, UR15, 0x5, UP0 ;  /* 0x000000050f0e7887 */ /* 0x000fe40008000000 */
[----:B------:R-:W-:-:S02]  /*14b0*/  UIADD3 UR13, UPT, UPT, UR13, 0xfe, URZ ;  /* 0x000000fe0d0d7890 */ /* 0x000fc4000fffe0ff */
[----:B------:R-:W-:Y:S02]  /*14c0*/  UIADD3 UR5, UPT, UPT, UR14, -0x1, URZ ;  /* 0xffffffff0e057890 */ /* 0x000fe4000fffe0ff */
[----:B------:R-:W-:-:S03]  /*14d0*/  UIADD3 UR7, UPT, UPT, UR15, -UR14, URZ ;  /* 0x8000000e0f077290 */ /* 0x000fc6000fffe0ff */
[----:B------:R-:W-:-:S04]  /*14e0*/  @UP1 UIADD3 UR5, UPT, UPT, UR14, URZ, URZ ;  /* 0x000000ff0e051290 */ /* 0x000fc8000fffe0ff */
[----:B--2---:R-:W-:-:S12]  /*14f0*/  UIADD3 UR5, UPT, UPT, UR5, 0x1, URZ ;  /* 0x0000000105057890 */ /* 0x004fd8000fffe0ff */
.L_x_35:
[----:B------:R-:W-:Y:S01]  /*1500*/  UISETP.NE.AND UP0, UPT, UR37, URZ, UPT ;  /* 0x000000ff2500728c */ /* 0x000fe2000bf05270 */
[----:B------:R-:W1:Y:S08]  /*1510*/  S2UR UR37, SR_CgaCtaId ;  /* 0x00000000002579c3 */ /* 0x000e700000008800 */
[----:B------:R-:W-:Y:S05]  /*1520*/  BRA.U UP0, `(.L_x_18) ;  /* 0x0000000100347547 */ /* 0x000fea000b800000 */
[----:B------:R-:W2:Y:S01]  /*1530*/  S2R R2, SR_CgaCtaId ;  /* 0x0000000000027919 */ /* 0x000ea20000008800 */
[----:B------:R-:W-:-:S04]  /*1540*/  MOV R3, 0x400 ;  /* 0x0000040000037802 */ /* 0x000fc80000000f00 */
[----:B--2---:R-:W-:Y:S02]  /*1550*/  LEA R3, R2, R3, 0x18 ;  /* 0x0000000302037211 */ /* 0x004fe400078ec0ff */
[----:B------:R-:W-:-:S03]  /*1560*/  SHF.L.U32 R2, R10, 0x1f, RZ ;  /* 0x0000001f0a027819 */ /* 0x000fc600000006ff */
[----:B------:R-:W-:-:S04]  /*1570*/  IMAD R3, R12, 0x8, R3 ;  /* 0x000000080c037824 */ /* 0x000fc800078e0203 */
[----:B------:R-:W2:Y:S02]  /*1580*/  SYNCS.PHASECHK.TRANS64.TRYWAIT P0, [R3+URZ+0xe0], R2 ;  /* 0x0000e002030075a7 */ /* 0x000ea400080011ff */
[----:B--2---:R-:W-:Y:S05]  /*1590*/  @!P0 BRA `(.L_x_19) ;  /* 0x0000004c001c8947 */ /* 0x004fea0003800000 */
.L_x_96:
[----:B------:R-:W-:Y:S01]  /*15a0*/  VIADD R12, R12, 0x1 ;  /* 0x000000010c0c7836 */ /* 0x000fe20000000000 */
[----:B------:R2:W-:Y:S04]  /*15b0*/  SYNCS.ARRIVE.TRANS64.A1T0 RZ, [R3+URZ+0xd0], RZ ;  /* 0x0000d0ff03ff79a7 */ /* 0x0005e800081000ff */
[----:B------:R-:W-:-:S04]  /*15c0*/  ISETP.NE.AND P0, PT, R12, 0x2, PT ;  /* 0x000000020c00780c */ /* 0x000fc80003f05270 */
[----:B------:R-:W-:Y:S02]  /*15d0*/  SEL R12, R12, RZ, P0 ;  /* 0x000000ff0c0c7207 */ /* 0x000fe40000000000 */
[----:B--2---:R-:W-:-:S04]  /*15e0*/  SEL R3, RZ, 0x1, P0 ;  /* 0x00000001ff037807 */ /* 0x004fc80000000000 */
[----:B------:R-:W-:-:S07]  /*15f0*/  LOP3.LUT R10, R10, R3, RZ, 0x3c, !PT ;  /* 0x000000030a0a7212 */ /* 0x000fce00078e3cff */
.L_x_18:
[----:B------:R-:W-:Y:S01]  /*1600*/  UMOV UR4, 0x400 ;  /* 0x0000040000047882 */ /* 0x000fe20000000000 */
[----:B------:R-:W-:Y:S01]  /*1610*/  SHF.L.U32 R2, R15, 0x1f, RZ ;  /* 0x0000001f0f027819 */ /* 0x000fe200000006ff */
[----:B-1----:R-:W-:Y:S01]  /*1620*/  ULEA UR4, UR37, UR4, 0x18 ;  /* 0x0000000425047291 */ /* 0x002fe2000f8ec0ff */
[----:B------:R-:W-:Y:S01]  /*1630*/  R2UR UR35, R97 ;  /* 0x00000000612372ca */ /* 0x000fe200000e0000 */
[----:B------:R-:W-:Y:S01]  /*1640*/  UISETP.GE.U32.AND UP0, UPT, UR13, 0xff, UPT ;  /* 0x000000ff0d00788c */ /* 0x000fe2000bf06070 */
[----:B------:R-:W-:Y:S01]  /*1650*/  R2UR UR11, R91 ;  /* 0x000000005b0b72ca */ /* 0x000fe200000e0000 */
[----:B------:R-:W-:Y:S01]  /*1660*/  ULEA UR8, UR6, UR4, 0x3 ;  /* 0x0000000406087291 */ /* 0x000fe2000f8e18ff */
[----:B------:R-:W-:-:S08]  /*1670*/  UMOV UR24, URZ ;  /* 0x000000ff00187c82 */ /* 0x000fd00008000000 */
[----:B------:R1:W2:Y:S01]  /*1680*/  SYNCS.PHASECHK.TRANS64.TRYWAIT P0, [UR8+0x28], R2 ;  /* 0x00002802ff0075a7 */ /* 0x0002a20008001108 */
[----:B------:R-:W-:Y:S02]  /*1690*/  USHF.L.U32 UR35, UR35, 0x6, URZ ;  /* 0x0000000623237899 */ /* 0x000fe400080006ff */
[----:B------:R-:W-:Y:S01]  /*16a0*/  USHF.L.U32 UR11, UR11, 0x6, URZ ;  /* 0x000000060b0b7899 */ /* 0x000fe200080006ff */
[----:B------:R-:W-:Y:S11]  /*16b0*/  BRA.U !UP0, `(.L_x_20) ;  /* 0x0000000108a47547 */ /* 0x000ff6000b800000 */
[----:B------:R-:W-:Y:S01]  /*16c0*/  UMOV UR16, URZ ;  /* 0x000000ff00107c82 */ /* 0x000fe20008000000 */
[----:B------:R-:W-:-:S05]  /*16d0*/  UMOV UR17, UR6 ;  /* 0x0000000600117c82 */ /* 0x000fca0008000000 */
.L_x_25:
[----:B-1----:R-:W-:Y:S01]  /*16e0*/  ULEA UR33, UR17, UR4, 0x3 ;  /* 0x0000000411217291 */ /* 0x002fe2000f8e18ff */
[----:B--2---:R-:W-:Y:S01]  /*16f0*/  @!P5 MOV R3, 0x4000 ;  /* 0x000040000003d802 */ /* 0x004fe20000000f00 */
[----:B--2---:R-:W-:Y:S10]  /*1700*/  @P0 BRA `(.L_x_21) ;  /* 0x00000000000c0947 */ /* 0x004ff40003800000 */
[----:B------:R-:W-:-:S04]  /*1710*/  SHF.L.U32 R5, R15, 0x1f, RZ ;  /* 0x0000001f0f057819 */ /* 0x000fc800000006ff */
[----:B------:R-:W2:Y:S02]  /*1720*/  SYNCS.PHASECHK.TRANS64.TRYWAIT P0, [UR33+0x28], R5 ;  /* 0x00002805ff0075a7 */ /* 0x000ea40008001121 */
[----:B--2---:R-:W-:Y:S05]  /*1730*/  @!P0 BRA `(.L_x_22) ;  /* 0x0000004800c88947 */ /* 0x004fea0003800000 */
.L_x_21:
[----:B------:R2:W-:Y:S01]  /*1740*/  @!P5 SYNCS.ARRIVE.TRANS64 RZ, [UR33], R3 ;  /* 0x00000003ffffd9a7 */ /* 0x0005e20008000021 */
[----:B------:R-:W-:Y:S04]  /*1750*/  BSSY.RECONVERGENT B0, `(.L_x_23) ;  /* 0x0000003000007945 */ /* 0x000fe80003800200 */
[----:B------:R-:W-:Y:S05]  /*1760*/  @P4 BRA `(.L_x_24) ;  /* 0x0000000000044947 */ /* 0x000fea0003800000 */
[----:B------:R-:W-:Y:S05]  /*1770*/  BPT.TRAP 0x1 ;  /* 0x000000040000795c */ /* 0x000fea0000300000 */
.L_x_24:
[----:B------:R-:W-:Y:S05]  /*1780*/  BSYNC.RECONVERGENT B0 ;  /* 0x0000000000007941 */ /* 0x000fea0003800200 */
.L_x_23:
[----:B------:R-:W-:Y:S02]  /*1790*/  UIADD3 UR6, UPT, UPT, UR17, 0x1, URZ ;  /* 0x0000000111067890 */ /* 0x000fe4000fffe0ff */
[----:B------:R-:W-:Y:S02]  /*17a0*/  UIADD3 UR26, UP1, UPT, UR22, 0x80, URZ ;  /* 0x00000080161a7890 */ /* 0x000fe4000ff3e0ff */
[----:B------:R-:W-:Y:S02]  /*17b0*/  UISETP.NE.AND UP0, UPT, UR6, 0x5, UPT ;  /* 0x000000050600788c */ /* 0x000fe4000bf05270 */
[----:B------:R-:W-:Y:S02]  /*17c0*/  USHF.L.U32 UR34, UR16, 0x7, URZ ;  /* 0x0000000710227899 */ /* 0x000fe400080006ff */
[----:B------:R-:W-:Y:S02]  /*17d0*/  USEL UR9, URZ, 0x1, UP0 ;  /* 0x00000001ff097887 */ /* 0x000fe40008000000 */
[----:B------:R-:W-:-:S02]  /*17e0*/  USEL UR6, UR6, URZ, UP0 ;  /* 0x000000ff06067287 */ /* 0x000fc40008000000 */
[----:B------:R-:W-:Y:S02]  /*17f0*/  UIADD3 UR20, UP0, UPT, UR22, 0x180, URZ ;  /* 0x0000018016147890 */ /* 0x000fe4000ff1e0ff */
[----:B------:R-:W-:Y:S01]  /*1800*/  ULEA UR8, UR6, UR4, 0x3 ;  /* 0x0000000406087291 */ /* 0x000fe2000f8e18ff */
[----:B------:R-:W-:Y:S01]  /*1810*/  LOP3.LUT R15, R15, UR9, RZ, 0x3c, !PT ;  /* 0x000000090f0f7c12 */ /* 0x000fe2000f8e3cff */
[----:B------:R-:W-:Y:S02]  /*1820*/  UIADD3.X UR27, UPT, UPT, URZ, UR23, URZ, UP1, !UPT ;  /* 0x00000017ff1b7290 */ /* 0x000fe40008ffe4ff */
[----:B------:R-:W-:Y:S01]  /*1830*/  UIADD3.X UR21, UPT, UPT, URZ, UR23, URZ, UP0, !UPT ;  /* 0x00000017ff157290 */ /* 0x000fe200087fe4ff */
[----:B-1----:R-:W-:Y:S01]  /*1840*/  SHF.L.U32 R2, R15, 0x1f, RZ ;  /* 0x0000001f0f027819 */ /* 0x002fe200000006ff */
[----:B------:R-:W-:Y:S01]  /*1850*/  UMOV UR18, 0x0 ;  /* 0x0000000000127882 */ /* 0x000fe20000000000 */
[----:B------:R-:W-:Y:S01]  /*1860*/  UMOV UR19, 0x10000000 ;  /* 0x1000000000137882 */ /* 0x000fe20000000000 */
[----:B------:R-:W-:Y:S01]  /*1870*/  UMOV UR12, UR36 ;  /* 0x00000024000c7c82 */ /* 0x000fe20008000000 */
[----:B------:R1:W1:Y:S01]  /*1880*/  SYNCS.PHASECHK.TRANS64.TRYWAIT P0, [UR8+0x28], R2 ;  /* 0x00002802ff0075a7 */ /* 0x0002620008001108 */
[----:B------:R-:W-:Y:S01]  /*1890*/  ULEA UR8, UR17, UR4, 0xd ;  /* 0x0000000411087291 */ /* 0x000fe2000f8e68ff */
[----:B------:R-:W-:Y:S01]  /*18a0*/  UMOV UR9, UR33 ;  /* 0x0000002100097c82 */ /* 0x000fe20008000000 */
[----:B------:R-:W-:-:S02]  /*18b0*/  UMOV UR10, UR34 ;  /* 0x00000022000a7c82 */ /* 0x000fc40008000000 */
[----:B------:R-:W-:Y:S02]  /*18c0*/  UIADD3 UR32, UPT, UPT, UR8, 0x2400, URZ ;  /* 0x0000240008207890 */ /* 0x000fe4000fffe0ff */
[----:B------:R-:W-:Y:S02]  /*18d0*/  UIADD3 UR8, UPT, UPT, UR8, 0xc400, URZ ;  /* 0x0000c40008087890 */ /* 0x000fe4000fffe0ff */
[----:B------:R-:W-:Y:S01]  /*18e0*/  UIADD3 UR16, UPT, UPT, UR16, 0x1, URZ ;  /* 0x0000000110107890 */ /* 0x000fe2000fffe0ff */
[----:B------:R-:W-:Y:S01]  /*18f0*/  UMOV UR24, UR5 ;  /* 0x0000000500187c82 */ /* 0x000fe20008000000 */
[----:B------:R-:W-:Y:S02]  /*1900*/  UMOV UR17, UR6 ;  /* 0x0000000600117c82 */ /* 0x000fe40008000000 */
[----:B------:R-:W-:Y:S01]  /*1910*/  UISETP.NE.AND UP0, UPT, UR16, UR5, UPT ;  /* 0x000000051000728c */ /* 0x000fe2000bf05270 */
[----:B------:R1:W-:Y:S02]  /*1920*/  UTMALDG.3D [UR32], [UR26], desc[UR18] ;  /* 0x000012201a0075b4 */ /* 0x0003e40008011000 */
[----:B------:R1:W-:Y:S06]  /*1930*/  UTMALDG.3D [UR8], [UR20], desc[UR18] ;  /* 0x00001208140075b4 */ /* 0x0003ec0008011000 */
[----:B------:R-:W-:Y:S05]  /*1940*/  BRA.U UP0, `(.L_x_25) ;  /* 0xfffffffd00647547 */ /* 0x000fea000b83ffff */
.L_x_20:
[----:B-1----:R-:W-:Y:S01]  /*1950*/  ULEA UR8, UR6, UR4, 0x3 ;  /* 0x0000000406087291 */ /* 0x002fe2000f8e18ff */
[----:B------:R-:W-:Y:S01]  /*1960*/  SHF.L.U32 R2, R15, 0x1f, RZ ;  /* 0x0000001f0f027819 */ /* 0x000fe200000006ff */
[----:B------:R-:W-:Y:S01]  /*1970*/  @!P1 SYNCS.ARRIVE.TRANS64.A1T0 RZ, [UR4+0x68], RZ ;  /* 0x000068ffffff99a7 */ /* 0x000fe20008100004 */
[----:B------:R-:W-:-:S06]  /*1980*/  UISETP.GT.AND UP0, UPT, UR15, UR14, UPT ;  /* 0x0000000e0f00728c */ /* 0x000fcc000bf04270 */
[----:B--2---:R1:W2:Y:S03]  /*1990*/  SYNCS.PHASECHK.TRANS64.TRYWAIT P0, [UR8+0x28], R2 ;  /* 0x00002802ff0075a7 */ /* 0x0042a60008001108 */
[----:B------:R-:W-:Y:S05]  /*19a0*/  BRA.U !UP0, `(.L_x_26) ;  /* 0x0000000108a87547 */ /* 0x000fea000b800000 */
[----:B------:R-:W-:Y:S01]  /*19b0*/  UIADD3 UR21, UPT, UPT, UR7, UR24, URZ ;  /* 0x0000001807157290 */ /* 0x000fe2000fffe0ff */
[----:B------:R-:W-:-:S11]  /*19c0*/  UMOV UR25, UR6 ;  /* 0x0000000600197c82 */ /* 0x000fd60008000000 */
.L_x_31:
[----:B-1----:R-:W-:Y:S01]  /*19d0*/  ULEA UR17, UR25, UR4, 0x3 ;  /* 0x0000000419117291 */ /* 0x002fe2000f8e18ff */
[----:B--2---:R-:W-:Y:S01]  /*19e0*/  @!P5 MOV R3, 0x4000 ;  /* 0x000040000003d802 */ /* 0x004fe20000000f00 */
[----:B--2---:R-:W-:Y:S10]  /*19f0*/  @P0 BRA `(.L_x_27) ;  /* 0x00000000000c0947 */ /* 0x004ff40003800000 */
[----:B------:R-:W-:-:S04]  /*1a00*/  SHF.L.U32 R5, R15, 0x1f, RZ ;  /* 0x0000001f0f057819 */ /* 0x000fc800000006ff */
[----:B------:R-:W2:Y:S02]  /*1a10*/  SYNCS.PHASECHK.TRANS64.TRYWAIT P0, [UR17+0x28], R5 ;  /* 0x00002805ff0075a7 */ /* 0x000ea40008001111 */
[----:B--2---:R-:W-:Y:S05]  /*1a20*/  @!P0 BRA `(.L_x_28) ;  /* 0x0000004800248947 */ /* 0x004fea0003800000 */
.L_x_27:
[----:B------:R2:W-:Y:S01]  /*1a30*/  @!P5 SYNCS.ARRIVE.TRANS64 RZ, [UR17], R3 ;  /* 0x00000003ffffd9a7 */ /* 0x0005e20008000011 */
[----:B------:R-:W-:Y:S04]  /*1a40*/  BSSY.RECONVERGENT B0, `(.L_x_29) ;  /* 0x0000003000007945 */ /* 0x000fe80003800200 */
[----:B------:R-:W-:Y:S05]  /*1a50*/  @P4 BRA `(.L_x_30) ;  /* 0x0000000000044947 */ /* 0x000fea0003800000 */
[----:B------:R-:W-:Y:S05]  /*1a60*/  BPT.TRAP 0x1 ;  /* 0x000000040000795c */ /* 0x000fea0000300000 */
.L_x_30:
[----:B------:R-:W-:Y:S05]  /*1a70*/  BSYNC.RECONVERGENT B0 ;  /* 0x0000000000007941 */ /* 0x000fea0003800200 */
.L_x_29:
        /* <DEDUP_REMOVED lines=20> */
[----:B------:R-:W-:Y:S01]  /*1bc0*/  UIADD3 UR8, UPT, UPT, UR8, 0xc400, URZ ;  /* 0x0000c40008087890 */ /* 0x000fe2000fffe0ff */
[----:B------:R-:W-:Y:S01]  /*1bd0*/  UMOV UR9, UR17 ;  /* 0x0000001100097c82 */ /* 0x000fe20008000000 */
[----:B------:R-:W-:Y:S01]  /*1be0*/  UMOV UR10, UR18 ;  /* 0x00000012000a7c82 */ /* 0x000fe20008000000 */
[----:B------:R-:W-:Y:S01]  /*1bf0*/  UIADD3 UR24, UPT, UPT, UR24, 0x1, URZ ;  /* 0x0000000118187890 */ /* 0x000fe2000fffe0ff */
[----:B------:R-:W-:-:S03]  /*1c00*/  UMOV UR25, UR6 ;  /* 0x0000000600197c82 */ /* 0x000fc60008000000 */
[----:B------:R1:W-:Y:S01]  /*1c10*/  UTMALDG.3D [UR16], [UR30], desc[UR26] ;  /* 0x00001a101e0075b4 */ /* 0x0003e20008011000 */
[----:B------:R-:W-:Y:S01]  /*1c20*/  UISETP.NE.AND UP0, UPT, UR24, UR21, UPT ;  /* 0x000000151800728c */ /* 0x000fe2000bf05270 */
[----:B------:R1:W-:Y:S08]  /*1c30*/  UTMALDG.3D [UR8], [UR28], desc[UR26] ;  /* 0x00001a081c0075b4 */ /* 0x0003f00008011000 */
[----:B------:R-:W-:Y:S05]  /*1c40*/  BRA.U UP0, `(.L_x_31) ;  /* 0xfffffffd00607547 */ /* 0x000fea000b83ffff */
.L_x_26:
[C---:B-1----:R-:W-:Y:S01]  /*1c50*/  LEA R2, R14.reuse, UR4, 0x3 ;  /* 0x000000040e027c11 */ /* 0x042fe2000f8e18ff */
[----:B------:R-:W-:Y:S01]  /*1c60*/  NOP ;  /* 0x0000000000007918 */ /* 0x000fe20000000000 */
[----:B--2---:R-:W-:Y:S02]  /*1c70*/  SHF.L.U32 R3, R13, 0x1f, RZ ;  /* 0x0000001f0d037819 */ /* 0x004fe400000006ff */
[----:B------:R-:W-:Y:S02]  /*1c80*/  LEA R4, R14, UR4, 0x4 ;  /* 0x000000040e047c11 */ /* 0x000fe4000f8e20ff */
[----:B------:R-:W1:Y:S02]  /*1c90*/  SYNCS.PHASECHK.TRANS64.TRYWAIT P0, [R2+URZ+0x70], R3 ;  /* 0x00007003020075a7 */ /* 0x000e6400080011ff */
[----:B-1----:R-:W-:Y:S05]  /*1ca0*/  @!P0 BRA `(.L_x_32) ;  /* 0x00000044009c8947 */ /* 0x002fea0003800000 */
.L_x_99:
[----:B------:R-:W2:Y:S01]  /*1cb0*/  LDS.128 R4, [R4+0x100] ;  /* 0x0001000004047984 */ /* 0x000ea20000000c00 */
[----:B---3--:R-:W-:Y:S01]  /*1cc0*/  ISETP.GE.AND P0, PT, R40, 0x1, PT ;  /* 0x000000012800780c */ /* 0x008fe20003f06270 */
[----:B-1----:R-:W-:Y:S01]  /*1cd0*/  VIADD R2, R2, 0x80 ;  /* 0x0000008002027836 */ /* 0x002fe20000000000 */
[----:B------:R-:W-:Y:S01]  /*1ce0*/  @!PT LDS RZ, [RZ] ;  /* 0x00000000fffff984 */ /* 0x000fe20000000800 */
[----:B------:R-:W-:Y:S01]  /*1cf0*/  @!PT LDS RZ, [RZ] ;  /* 0x00000000fffff984 */ /* 0x000fe20000000800 */
[----:B------:R-:W-:Y:S01]  /*1d00*/  @!PT LDS RZ, [RZ] ;  /* 0x00000000fffff984 */ /* 0x000fe20000000800 */
[----:B------:R-:W-:Y:S01]  /*1d10*/  @!PT LDS RZ, [RZ] ;  /* 0x00000000fffff984 */ /* 0x000fe20000000800 */
[----:B------:R1:W-:Y:S06]  /*1d20*/  MEMBAR.ALL.CTA ;  /* 0x0000000000007992 */ /* 0x0003ec0000008000 */
[----:B-1----:R-:W1:Y:S01]  /*1d30*/  FENCE.VIEW.ASYNC.S ;  /* 0x00000000000073c6 */ /* 0x002e620000000000 */
[----:B------:R-:W-:-:S04]  /*1d40*/  PRMT R2, RZ, 0x654, R2 ;  /* 0x00000654ff027816 */ /* 0x000fc80000000002 */
[----:B-1----:R1:W-:Y:S01]  /*1d50*/  SYNCS.ARRIVE.TRANS64.RED.A1T0 RZ, [R2+URZ], RZ ;  /* 0x000000ff02ff79a7 */ /* 0x0023e200081004ff */
[----:B--2---:R-:W-:-:S13]  /*1d60*/  LOP3.LUT P2, RZ, R6, 0x1, RZ, 0xc0, !PT ;  /* 0x0000000106ff7812 */ /* 0x004fda000784c0ff */
[----:B------:R-:W-:Y:S01]  /*1d70*/  @P2 SHF.R.U32.HI R3, RZ, 0x10, R5 ;  /* 0x00000010ff032819 */ /* 0x000fe20000011605 */
[----:B------:R-:W-:Y:S01]  /*1d80*/  VOTEU.ANY UP0, P2 ;  /* 0x0000000000ff7886 */ /* 0x000fe20001000100 */
[----:B------:R-:W-:Y:S02]  /*1d90*/  @P2 MOV R11, R4 ;  /* 0x00000004000b2202 */ /* 0x000fe40000000f00 */
[----:B------:R-:W-:Y:S02]  /*1da0*/  @P2 R2UR.BROADCAST UR8, R3 ;  /* 0x00000000030822ca */ /* 0x000fe400008e0000 */
[----:B------:R-:W-:-:S11]  /*1db0*/  @P2 LOP3.LUT R8, R5, 0xffff, RZ, 0xc0, !PT ;  /* 0x0000ffff05082812 */ /* 0x000fd600078ec0ff */
[----:B------:R-:W-:Y:S01]  /*1dc0*/  @UP0 UMOV UR36, UR8 ;  /* 0x0000000800240c82 */ /* 0x000fe20008000000 */
[----:B-1----:R-:W-:Y:S05]  /*1dd0*/  @!P0 BRA `(.L_x_33) ;  /* 0x0000000000b88947 */ /* 0x002fea0003800000 */
[----:B------:R-:W4:Y:S01]  /*1de0*/  LDC.64 R4, c[0x0][0xb18] ;  /* 0x0002c600ff047b82 */ /* 0x000f220000000a00 */
[----:B------:R-:W-:-:S07]  /*1df0*/  ISETP.NE.AND P3, PT, R40, 0x1, PT ;  /* 0x000000012800780c */ /* 0x000fce0003f65270 */
[----:B------:R-:W1:Y:S08]  /*1e00*/  LDC.64 R6, c[0x0][0xb10] ;  /* 0x0002c400ff067b82 */ /* 0x000e700000000a00 */
[----:B------:R-:W2:Y:S08]  /*1e10*/  LDC R16, c[0x0][0xb20] ;  /* 0x0002c800ff107b82 */ /* 0x000eb00000000800 */
[----:B------:R-:W3:Y:S01]  /*1e20*/  LDC R18, c[0x0][0xb0c] ;  /* 0x0002c300ff127b82 */ /* 0x000ee20000000800 */
[----:B----4-:R-:W-:Y:S01]  /*1e30*/  IMAD.HI.U32 R17, R0, R5, RZ ;  /* 0x0000000500117227 */ /* 0x010fe200078e00ff */
[----:B------:R-:W-:-:S03]  /*1e40*/  ISETP.NE.AND P0, PT, R4, 0x1, PT ;  /* 0x000000010400780c */ /* 0x000fc60003f05270 */
[----:B------:R-:W-:-:S03]  /*1e50*/  IMAD.HI.U32 R5, R8, R5, RZ ;  /* 0x0000000508057227 */ /* 0x000fc600078e00ff */
[----:B------:R-:W4:Y:S01]  /*1e60*/  LDC.64 R2, c[0x0][0xb28] ;  /* 0x0002ca00ff027b82 */ /* 0x000f220000000a00 */
[----:B-1----:R-:W-:-:S04]  /*1e70*/  IMAD.HI.U32 R20, R9, R6, RZ ;  /* 0x0000000609147227 */ /* 0x002fc800078e00ff */
[----:B------:R-:W-:Y:S01]  /*1e80*/  IMAD.HI.U32 R22, R11, R6, RZ ;  /* 0x000000060b167227 */ /* 0x000fe200078e00ff */
[----:B------:R-:W-:Y:S02]  /*1e90*/  SHF.R.U32.HI R20, RZ, R7, R20 ;  /* 0x00000007ff147219 */ /* 0x000fe40000011614 */
[-C--:B--2---:R-:W-:Y:S02]  /*1ea0*/  SHF.R.U32.HI R17, RZ, R16.reuse, R17 ;  /* 0x00000010ff117219 */ /* 0x084fe40000011611 */
[----:B------:R-:W-:Y:S02]  /*1eb0*/  SHF.R.U32.HI R5, RZ, R16, R5 ;  /* 0x00000010ff057219 */ /* 0x000fe40000011605 */
[----:B------:R-:W-:Y:S02]  /*1ec0*/  SEL R17, R0, R17, !P0 ;  /* 0x0000001100117207 */ /* 0x000fe40004000000 */
[----:B------:R-:W-:Y:S02]  /*1ed0*/  SHF.R.U32.HI R22, RZ, R7, R22 ;  /* 0x00000007ff167219 */ /* 0x000fe40000011616 */
[----:B---3--:R-:W-:-:S02]  /*1ee0*/  ISETP.NE.AND P1, PT, R18, 0x1, PT ;  /* 0x000000011200780c */ /* 0x008fc40003f25270 */
[----:B------:R-:W-:Y:S02]  /*1ef0*/  SEL R5, R8, R5, !P0 ;  /* 0x0000000508057207 */ /* 0x000fe40004000000 */
[----:B------:R-:W-:Y:S02]  /*1f00*/  SEL R19, R9, R20, !P1 ;  /* 0x0000001409137207 */ /* 0x000fe40004800000 */
[----:B------:R-:W-:Y:S01]  /*1f10*/  SEL R7, R11, R22, !P1 ;  /* 0x000000160b077207 */ /* 0x000fe20004800000 */
[----:B----4-:R-:W-:-:S04]  /*1f20*/  IMAD.HI.U32 R20, R17, R2, RZ ;  /* 0x0000000211147227 */ /* 0x010fc800078e00ff */
[----:B------:R-:W-:Y:S01]  /*1f30*/  IMAD.HI.U32 R6, R19, R2, RZ ;  /* 0x0000000213067227 */ /* 0x000fe200078e00ff */
[----:B------:R-:W-:-:S04]  /*1f40*/  @P3 SHF.R.U32.HI R17, RZ, R3, R20 ;  /* 0x00000003ff113219 */ /* 0x000fc80000011614 */
[----:B------:R-:W-:Y:S01]  /*1f50*/  @P3 SHF.R.U32.HI R19, RZ, R3, R6 ;  /* 0x00000003ff133219 */ /* 0x000fe20000011606 */
[----:B------:R-:W-:-:S04]  /*1f60*/  IMAD R17, R40, R17, RZ ;  /* 0x0000001128117224 */ /* 0x000fc800078e02ff */
[----:B------:R-:W-:Y:S01]  /*1f70*/  IMAD R6, R40, R19, RZ ;  /* 0x0000001328067224 */ /* 0x000fe200078e02ff */
[C---:B------:R-:W-:Y:S02]  /*1f80*/  ISETP.GE.AND P0, PT, R5.reuse, R17, PT ;  /* 0x000000110500720c */ /* 0x040fe40003f06270 */
[----:B------:R-:W-:Y:S02]  /*1f90*/  IADD3 R17, PT, PT, -R5, RZ, RZ ;  /* 0x000000ff05117210 */ /* 0x000fe40007ffe1ff */
[----:B------:R-:W-:Y:S01]  /*1fa0*/  ISETP.GE.OR P0, PT, R7, R6, P0 ;  /* 0x000000060700720c */ /* 0x000fe20000706670 */
[----:B------:R-:W-:-:S04]  /*1fb0*/  IMAD.HI.U32 R6, R5, R2, RZ ;  /* 0x0000000205067227 */ /* 0x000fc800078e00ff */
[----:B------:R-:W-:Y:S01]  /*1fc0*/  IMAD R8, R4, R17, R8 ;  /* 0x0000001104087224 */ /* 0x000fe200078e0208 */
[----:B------:R-:W-:-:S04]  /*1fd0*/  SHF.R.U32.HI R6, RZ, R3, R6 ;  /* 0x00000003ff067219 */ /* 0x000fc80000011606 */
[----:B------:R-:W-:-:S03]  /*1fe0*/  SEL R6, R5, R6, !P3 ;  /* 0x0000000605067207 */ /* 0x000fc60005800000 */
[----:B------:R-:W-:-:S04]  /*1ff0*/  @!P0 IMAD.HI.U32 R16, R7, R2, RZ ;  /* 0x0000000207108227 */ /* 0x000fc800078e00ff */
[----:B------:R-:W-:Y:S01]  /*2000*/  IMAD.MOV R2, RZ, RZ, -R6 ;  /* 0x000000ffff027224 */ /* 0x000fe200078e0a06 */
[----:B------:R-:W-:-:S03]  /*2010*/  @!P0 SHF.R.U32.HI R16, RZ, R3, R16 ;  /* 0x00000003ff108219 */ /* 0x000fc60000011610 */
[----:B------:R-:W-:Y:S01]  /*2020*/  IMAD R2, R40, R2, R5 ;  /* 0x0000000228027224 */ /* 0x000fe200078e0205 */
[----:B------:R-:W-:-:S05]  /*2030*/  @!P0 SEL R3, R7, R16, !P3 ;  /* 0x0000001007038207 */ /* 0x000fca0005800000 */
[--C-:B------:R-:W-:Y:S02]  /*2040*/  @!P0 IMAD.IADD R6, R6, 0x1, -R3.reuse ;  /* 0x0000000106068824 */ /* 0x100fe400078e0a03 */
[----:B------:R-:W-:Y:S01]  /*2050*/  @!P0 IMAD R3, R2, R19, R3 ;  /* 0x0000001302038224 */ /* 0x000fe200078e0203 */
[----:B------:R-:W-:Y:S01]  /*2060*/  IADD3 R2, PT, PT, -R7, RZ, RZ ;  /* 0x000000ff07027210 */ /* 0x000fe20007ffe1ff */
[----:B------:R-:W-:Y:S02]  /*2070*/  @!P0 IMAD R5, R40, R6, R7 ;  /* 0x0000000628058224 */ /* 0x000fe400078e0207 */
[----:B------:R-:W-:Y:S02]  /*2080*/  @!P0 IMAD.MOV.U32 R7, RZ, RZ, R3 ;  /* 0x000000ffff078224 */ /* 0x000fe400078e0003 */
[----:B------:R-:W-:Y:S02]  /*2090*/  IMAD R2, R18, R2, R11 ;  /* 0x0000000212027224 */ /* 0x000fe400078e020b */
[----:B------:R-:W-:-:S02]  /*20a0*/  IMAD R8, R5, R4, R8 ;  /* 0x0000000405087224 */ /* 0x000fc400078e0208 */
[----:B------:R-:W-:Y:S02]  /*20b0*/  IMAD R11, R7, R18, R2 ;  /* 0x00000012070b7224 */ /* 0x000fe400078e0202 */
.L_x_33:
[----:B------:R-:W1:Y:S02]  /*20c0*/  LDCU UR8, c[0x0][0xb30] ;  /* 0x00016600ff0877ac */ /* 0x000e640008000800 */
[----:B-1----:R-:W-:-:S09]  /*20d0*/  UISETP.NE.AND UP0, UPT, UR8, 0x1, UPT ;  /* 0x000000010800788c */ /* 0x002fd2000bf05270 */
[----:B------:R-:W-:Y:S05]  /*20e0*/  BRA.U UP0, `(.L_x_34) ;  /* 0x0000000100407547 */ /* 0x000fea000b800000 */
[----:B------:R-:W1:Y:S08]  /*20f0*/  LDC.64 R4, c[0x0][0xb10] ;  /* 0x0002c400ff047b82 */ /* 0x000e700000000a00 */
[----:B------:R-:W2:Y:S08]  /*2100*/  LDC.64 R2, c[0x0][0xb18] ;  /* 0x0002c600ff027b82 */ /* 0x000eb00000000a00 */
[----:B------:R-:W3:Y:S08]  /*2110*/  LDC R6, c[0x0][0xb20] ;  /* 0x0002c800ff067b82 */ /* 0x000ef00000000800 */
[----:B------:R-:W4:Y:S01]  /*2120*/  LDC R16, c[0x0][0xb0c] ;  /* 0x0002c300ff107b82 */ /* 0x000f220000000800 */
[----:B-1----:R-:W-:-:S05]  /*2130*/  IMAD.HI.U32 R4, R11, R4, RZ ;  /* 0x000000040b047227 */ /* 0x002fca00078e00ff */
[----:B------:R-:W-:Y:S01]  /*2140*/  SHF.R.U32.HI R4, RZ, R5, R4 ;  /* 0x00000005ff047219 */ /* 0x000fe20000011604 */
[----:B--2---:R-:W-:Y:S01]  /*2150*/  IMAD.HI.U32 R3, R8, R3, RZ ;  /* 0x0000000308037227 */ /* 0x004fe200078e00ff */
[----:B------:R-:W-:-:S04]  /*2160*/  ISETP.NE.AND P0, PT, R2, 0x1, PT ;  /* 0x000000010200780c */ /* 0x000fc80003f05270 */
[----:B---3--:R-:W-:-:S04]  /*2170*/  SHF.R.U32.HI R3, RZ, R6, R3 ;  /* 0x00000006ff037219 */ /* 0x008fc80000011603 */
[----:B------:R-:W-:Y:S02]  /*2180*/  SEL R3, R8, R3, !P0 ;  /* 0x0000000308037207 */ /* 0x000fe40004000000 */
[----:B----4-:R-:W-:-:S04]  /*2190*/  ISETP.NE.AND P1, PT, R16, 0x1, PT ;  /* 0x000000011000780c */ /* 0x010fc80003f25270 */
[----:B------:R-:W-:-:S05]  /*21a0*/  SEL R4, R11, R4, !P1 ;  /* 0x000000040b047207 */ /* 0x000fca0004800000 */
[----:B------:R-:W-:Y:S02]  /*21b0*/  IMAD.IADD R5, R3, 0x1, -R4 ;  /* 0x0000000103057824 */ /* 0x000fe400078e0a04 */
[----:B------:R-:W-:Y:S02]  /*21c0*/  IMAD.IADD R3, R4, 0x1, -R3 ;  /* 0x0000000104037824 */ /* 0x000fe400078e0a03 */
[----:B------:R-:W-:Y:S02]  /*21d0*/  IMAD R11, R5, R16, R11 ;  /* 0x00000010050b7224 */ /* 0x000fe400078e020b */
[----:B------:R-:W-:-:S07]  /*21e0*/  IMAD R8, R3, R2, R8 ;  /* 0x0000000203087224 */ /* 0x000fce00078e0208 */
.L_x_34:
[----:B------:R-:W-:Y:S01]  /*21f0*/  VIADD R14, R14, 0x1 ;  /* 0x000000010e0e7836 */ /* 0x000fe20000000000 */
[----:B------:R-:W-:Y:S01]  /*2200*/  PLOP3.LUT P1, PT, PT, PT, PT, 0x80, 0x8 ;  /* 0x000000000008781c */ /* 0x000fe20003f2f070 */
[----:B------:R-:W-:Y:S02]  /*2210*/  IMAD.IADD R97, R11, 0x1, R90 ;  /* 0x000000010b617824 */ /* 0x000fe400078e025a */
[----:B------:R-:W-:Y:S01]  /*2220*/  IMAD.IADD R91, R8, 0x1, R79 ;  /* 0x00000001085b7824 */ /* 0x000fe200078e024f */
[----:B------:R-:W-:-:S04]  /*2230*/  ISETP.NE.AND P0, PT, R14, 0x2, PT ;  /* 0x000000020e00780c */ /* 0x000fc80003f05270 */
[----:B------:R-:W-:Y:S02]  /*2240*/  SEL R2, RZ, 0x1, P0 ;  /* 0x00000001ff027807 */ /* 0x000fe40000000000 */
[----:B------:R-:W-:Y:S02]  /*2250*/  SEL R14, R14, RZ, P0 ;  /* 0x000000ff0e0e7207 */ /* 0x000fe40000000000 */
[----:B------:R-:W-:Y:S01]  /*2260*/  LOP3.LUT R13, R13, R2, RZ, 0x3c, !PT ;  /* 0x000000020d0d7212 */ /* 0x000fe200078e3cff */
[----:B------:R-:W-:Y:S06]  /*2270*/  @P2 BRA `(.L_x_35) ;  /* 0xfffffff000a02947 */ /* 0x000fec000383ffff */
[----:B------:R-:W-:Y:S01]  /*2280*/  UIADD3 UR4, UPT, UPT, UR4, 0x28, URZ ;  /* 0x0000002804047890 */ /* 0x000fe2000fffe0ff */
[----:B------:R-:W-:-:S03]  /*2290*/  SHF.L.U32 R3, R15, 0x1f, RZ ;  /* 0x0000001f0f037819 */ /* 0x000fc600000006ff */
[----:B------:R-:W-:-:S09]  /*22a0*/  ULEA UR5, UR6, UR4, 0x3 ;  /* 0x0000000406057291 */ /* 0x000fd2000f8e18ff */
[----:B------:R-:W1:Y:S02]  /*22b0*/  SYNCS.PHASECHK.TRANS64.TRYWAIT P0, [UR5], R3 ;  /* 0x00000003ff0075a7 */ /* 0x000e640008001105 */
[----:B-1----:R-:W-:Y:S05]  /*22c0*/  @!P0 BRA `(.L_x_36) ;  /* 0x0000004000288947 */ /* 0x002fea0003800000 */
.L_x_101:
[----:B------:R-:W-:-:S04]  /*22d0*/  UIADD3 UR6, UPT, UPT, UR6, 0x1, URZ ;  /* 0x0000000106067890 */ /* 0x000fc8000fffe0ff */
[----:B------:R-:W-:-:S04]  /*22e0*/  UISETP.NE.AND UP0, UPT, UR6, 0x5, UPT ;  /* 0x000000050600788c */ /* 0x000fc8000bf05270 */
[----:B------:R-:W-:Y:S02]  /*22f0*/  USEL UR7, URZ, 0x1, UP0 ;  /* 0x00000001ff077887 */ /* 0x000fe40008000000 */
[----:B------:R-:W-:-:S04]  /*2300*/  USEL UR6, UR6, URZ, UP0 ;  /* 0x000000ff06067287 */ /* 0x000fc80008000000 */
[----:B------:R-:W-:Y:S01]  /*2310*/  ULEA UR5, UR6, UR4, 0x3 ;  /* 0x0000000406057291 */ /* 0x000fe2000f8e18ff */
[----:B------:R-:W-:-:S04]  /*2320*/  LOP3.LUT R2, R15, UR7, RZ, 0x3c, !PT ;  /* 0x000000070f027c12 */ /* 0x000fc8000f8e3cff */
[----:B-1----:R-:W-:-:S04]  /*2330*/  SHF.L.U32 R3, R2, 0x1f, RZ ;  /* 0x0000001f02037819 */ /* 0x002fc800000006ff */
[----:B------:R-:W1:Y:S02]  /*2340*/  SYNCS.PHASECHK.TRANS64.TRYWAIT P0, [UR5], R3 ;  /* 0x00000003ff0075a7 */ /* 0x000e640008001105 */
[----:B-1----:R-:W-:Y:S05]  /*2350*/  @!P0 BRA `(.L_x_37) ;  /* 0x00000040001c8947 */ /* 0x002fea0003800000 */
.L_x_103:
        /* <DEDUP_REMOVED lines=9> */
.L_x_105:
        /* <DEDUP_REMOVED lines=9> */
.L_x_107:
[----:B------:R-:W-:-:S04]  /*2480*/  UIADD3 UR6, UPT, UPT, UR6, 0x1, URZ ;  /* 0x0000000106067890 */ /* 0x000fc8000fffe0ff */
[----:B------:R-:W-:-:S04]  /*2490*/  UISETP.NE.AND UP0, UPT, UR6, 0x5, UPT ;  /* 0x000000050600788c */ /* 0x000fc8000bf05270 */
[----:B------:R-:W-:Y:S02]  /*24a0*/  USEL UR5, URZ, 0x1, UP0 ;  /* 0x00000001ff057887 */ /* 0x000fe40008000000 */
[----:B------:R-:W-:-:S04]  /*24b0*/  USEL UR6, UR6, URZ, UP0 ;  /* 0x000000ff06067287 */ /* 0x000fc80008000000 */
[----:B------:R-:W-:Y:S01]  /*24c0*/  ULEA UR6, UR6, UR4, 0x3 ;  /* 0x0000000406067291 */ /* 0x000fe2000f8e18ff */
[----:B-1----:R-:W-:-:S04]  /*24d0*/  LOP3.LUT R3, R2, UR5, RZ, 0x3c, !PT ;  /* 0x0000000502037c12 */ /* 0x002fc8000f8e3cff */
[----:B------:R-:W-:Y:S01]  /*24e0*/  SHF.L.U32 R3, R3, 0x1f, RZ ;  /* 0x0000001f03037819 */ /* 0x000fe200000006ff */
[----:B----4-:R-:W-:-:S07]  /*24f0*/  IMAD.U32 R0, RZ, RZ, UR6 ;  /* 0x00000006ff007e24 */ /* 0x010fce000f8e00ff */
.L_x_40:
[----:B-1----:R1:W2:Y:S02]  /*2500*/  SYNCS.PHASECHK.TRANS64.TRYWAIT P0, [R0+URZ], R3 ;  /* 0x00000003000075a7 */ /* 0x0022a400080011ff */
[----:B--2---:R-:W-:Y:S05]  /*2510*/  @!P0 NANOSLEEP.SYNCS 0x989680 ;  /* 0x009896800000895d */ /* 0x004fea0003900000 */
[----:B------:R-:W2:Y:S02]  /*2520*/  @!P0 SYNCS.PHASECHK.TRANS64 P0, [R0+URZ], R3 ;  /* 0x00000003000085a7 */ /* 0x000ea400080010ff */
[----:B--2---:R-:W-:Y:S05]  /*2530*/  @P0 EXIT ;  /* 0x000000000000094d */ /* 0x004fea0003800000 */
[----:B------:R-:W-:Y:S05]  /*2540*/  BRA `(.L_x_40) ;  /* 0xfffffffc00ec7947 */ /* 0x000fea000383ffff */
.L_x_17:
[----:B------:R-:W-:-:S04]  /*2550*/  UISETP.NE.AND UP1, UPT, UR37, URZ, UPT ;  /* 0x000000ff2500728c */ /* 0x000fc8000bf25270 */
[----:B------:R-:W-:-:S09]  /*2560*/  UISETP.NE.OR UP1, UPT, UR8, 0x1, UP1 ;  /* 0x000000010800788c */ /* 0x000fd20008f25670 */
[----:B------:R-:W-:Y:S05]  /*2570*/  BRA.U UP1, `(.L_x_41) ;  /* 0x0000000501487547 */ /* 0x000fea000b800000 */
[----:B------:R-:W-:Y:S01]  /*2580*/  ISETP.NE.AND P2, PT, R2, RZ, PT ;  /* 0x000000ff0200720c */ /* 0x000fe20003f45270 */
[----:B------:R-:W-:Y:S01]  /*2590*/  IMAD.MOV.U32 R12, RZ, RZ, 0x1 ;  /* 0x00000001ff0c7424 */ /* 0x000fe200078e00ff */
[----:B------:R-:W-:Y:S02]  /*25a0*/  CS2R R10, SRZ ;  /* 0x00000000000a7805 */ /* 0x000fe4000001ff00 */
[----:B------:R-:W-:Y:S01]  /*25b0*/  CS2R R8, SRZ ;  /* 0x0000000000087805 */ /* 0x000fe2000001ff00 */
[----:B------:R-:W-:Y:S01]  /*25c0*/  UMOV UR4, 0x400 ;  /* 0x0000040000047882 */ /* 0x000fe20000000000 */
[----:B------:R-:W-:Y:S01]  /*25d0*/  UMOV UR6, URZ ;  /* 0x000000ff00067c82 */ /* 0x000fe20008000000 */
[----:B------:R-:W-:-:S12]  /*25e0*/  ULEA UR37, UR37, UR4, 0x18 ;  /* 0x0000000425257291 */ /* 0x000fd8000f8ec0ff */
.L_x_45:
[----:B------:R-:W-:Y:S02]  /*25f0*/  LEA R0, R8, UR37, 0x3 ;  /* 0x0000002508007c11 */ /* 0x000fe4000f8e18ff */
[----:B------:R-:W-:-:S03]  /*2600*/  SHF.L.U32 R5, R9, 0x1f, RZ ;  /* 0x0000001f09057819 */ /* 0x000fc600000006ff */
[----:B------:R-:W-:Y:S01]  /*2610*/  VIADD R4, R0, 0xe0 ;  /* 0x000000e000047836 */ /* 0x000fe20000000000 */
[----:B------:R-:W1:Y:S02]  /*2620*/  SYNCS.PHASECHK.TRANS64.TRYWAIT P0, [R0+URZ+0xd0], R5 ;  /* 0x0000d005000075a7 */ /* 0x000e6400080011ff */
[----:B-1----:R-:W-:Y:S05]  /*2630*/  @!P0 BRA `(.L_x_42) ;  /* 0x0000003c00ac8947 */ /* 0x002fea0003800000 */
.L_x_108:
[----:B------:R-:W-:Y:S01]  /*2640*/  ULEA UR5, UR6, UR37, 0x3 ;  /* 0x0000002506057291 */ /* 0x000fe2000f8e18ff */
[----:B------:R-:W-:Y:S02]  /*2650*/  PRMT R4, RZ, 0x654, R4 ;  /* 0x00000654ff047816 */ /* 0x000fe40000000004 */
[----:B-1----:R-:W-:Y:S01]  /*2660*/  SHF.L.U32 R5, R12, 0x1f, RZ ;  /* 0x0000001f0c057819 */ /* 0x002fe200000006ff */
[----:B------:R-:W-:Y:S01]  /*2670*/  UIADD3 UR4, UPT, UPT, UR5, 0x70, URZ ;  /* 0x0000007005047890 */ /* 0x000fe2000fffe0ff */
[----:B------:R1:W-:Y:S05]  /*2680*/  SYNCS.ARRIVE.TRANS64.RED.A1T0 RZ, [R4+URZ], RZ ;  /* 0x000000ff04ff79a7 */ /* 0x0003ea00081004ff */
[----:B------:R-:W-:Y:S01]  /*2690*/  IMAD.U32 R7, RZ, RZ, UR4 ;  /* 0x00000004ff077e24 */ /* 0x000fe2000f8e00ff */
[----:B------:R-:W2:Y:S04]  /*26a0*/  SYNCS.PHASECHK.TRANS64.TRYWAIT P0, [UR5+0x80], R5 ;  /* 0x00008005ff0075a7 */ /* 0x000ea80008001105 */
[----:B------:R-:W-:Y:S01]  /*26b0*/  PRMT R6, R2, 0x654, R7 ;  /* 0x0000065402067816 */ /* 0x000fe20000000007 */
[----:B-1----:R-:W-:Y:S01]  /*26c0*/  @!P2 IMAD.MOV.U32 R4, RZ, RZ, 0x10 ;  /* 0x00000010ff04a424 */ /* 0x002fe200078e00ff */
[----:B--2---:R-:W-:Y:S06]  /*26d0*/  @!P0 BRA `(.L_x_43) ;  /* 0x0000003c00988947 */ /* 0x004fec0003800000 */
.L_x_110:
[----:B------:R-:W-:Y:S01]  /*26e0*/  ULEA UR4, UR6, UR37, 0x4 ;  /* 0x0000002506047291 */ /* 0x000fe2000f8e20ff */
[----:B------:R-:W-:Y:S01]  /*26f0*/  SEL R3, R6, R3, !P2 ;  /* 0x0000000306037207 */ /* 0x000fe20005000000 */
[----:B------:R-:W-:Y:S01]  /*2700*/  UIADD3 UR5, UPT, UPT, UR5, 0x70, URZ ;  /* 0x0000007005057890 */ /* 0x000fe2000fffe0ff */
[----:B-1----:R-:W-:Y:S01]  /*2710*/  LEA R0, R11, UR37, 0x3 ;  /* 0x000000250b007c11 */ /* 0x002fe2000f8e18ff */
[----:B------:R-:W-:Y:S01]  /*2720*/  UIADD3 UR4, UPT, UPT, UR4, 0x100, URZ ;  /* 0x0000010004047890 */ /* 0x000fe2000fffe0ff */
[----:B------:R-:W-:Y:S01]  /*2730*/  SHF.L.U32 R5, R10, 0x1f, RZ ;  /* 0x0000001f0a057819 */ /* 0x000fe200000006ff */
[----:B------:R1:W-:Y:S01]  /*2740*/  @!P2 SYNCS.ARRIVE.TRANS64.RED RZ, [R3+URZ], R4 ;  /* 0x0000000403ffa9a7 */ /* 0x0003e200080004ff */
[----:B------:R-:W-:Y:S01]  /*2750*/  UIADD3 UR6, UPT, UPT, UR6, 0x1, URZ ;  /* 0x0000000106067890 */ /* 0x000fe2000fffe0ff */
[----:B------:R-:W-:-:S03]  /*2760*/  VIADD R8, R8, 0x1 ;  /* 0x0000000108087836 */ /* 0x000fc60000000000 */
[----:B------:R-:W-:Y:S02]  /*2770*/  UISETP.NE.AND UP0, UPT, UR6, 0x2, UPT ;  /* 0x000000020600788c */ /* 0x000fe4000bf05270 */
[----:B------:R-:W-:Y:S06]  /*2780*/  UGETNEXTWORKID.BROADCAST [UR4], [UR5] ;  /* 0x00000000040073ca */ /* 0x000fec0008000100 */
[----:B------:R-:W-:Y:S01]  /*2790*/  USEL UR4, URZ, 0x1, UP0 ;  /* 0x00000001ff047887 */ /* 0x000fe20008000000 */
[----:B------:R-:W-:Y:S01]  /*27a0*/  ISETP.NE.AND P0, PT, R8, 0x2, PT ;  /* 0x000000020800780c */ /* 0x000fe20003f05270 */
[----:B------:R-:W-:Y:S01]  /*27b0*/  USEL UR6, UR6, URZ, UP0 ;  /* 0x000000ff06067287 */ /* 0x000fe20008000000 */
[----:B------:R-:W2:Y:S03]  /*27c0*/  SYNCS.PHASECHK.TRANS64.TRYWAIT P1, [R0+URZ+0x70], R5 ;  /* 0x00007005000075a7 */ /* 0x000ea600080211ff */
[----:B------:R-:W-:Y:S01]  /*27d0*/  LOP3.LUT R12, R12, UR4, RZ, 0x3c, !PT ;  /* 0x000000040c0c7c12 */ /* 0x000fe2000f8e3cff */
[----:B-12---:R-:W-:Y:S07]  /*27e0*/  @!P1 BRA `(.L_x_44) ;  /* 0x0000003c006c9947 */ /* 0x006fee0003800000 */
.L_x_111:
[C---:B------:R-:W-:Y:S01]  /*27f0*/  LEA R4, R11.reuse, UR37, 0x4 ;  /* 0x000000250b047c11 */ /* 0x040fe2000f8e20ff */
[----:B-1----:R-:W-:Y:S01]  /*2800*/  VIADD R0, R0, 0x80 ;  /* 0x0000008000007836 */ /* 0x002fe20000000000 */
[----:B------:R-:W-:Y:S01]  /*2810*/  SEL R8, R8, RZ, P0 ;  /* 0x000000ff08087207 */ /* 0x000fe20000000000 */
[----:B------:R-:W-:-:S03]  /*2820*/  VIADD R11, R11, 0x1 ;  /* 0x000000010b0b7836 */ /* 0x000fc60000000000 */
[----:B------:R-:W1:Y:S01]  /*2830*/  LDS.128 R4, [R4+0x100] ;  /* 0x0001000004047984 */ /* 0x000e620000000c00 */
[----:B------:R-:W-:Y:S02]  /*2840*/  PRMT R0, RZ, 0x654, R0 ;  /* 0x00000654ff007816 */ /* 0x000fe40000000000 */
[C---:B------:R-:W-:Y:S01]  /*2850*/  ISETP.NE.AND P1, PT, R11.reuse, 0x2, PT ;  /* 0x000000020b00780c */ /* 0x040fe20003f25270 */
[----:B------:R-:W-:Y:S01]  /*2860*/  @!PT LDS RZ, [RZ] ;  /* 0x00000000fffff984 */ /* 0x000fe20000000800 */
[----:B------:R-:W-:Y:S01]  /*2870*/  @!PT LDS RZ, [RZ] ;  /* 0x00000000fffff984 */ /* 0x000fe20000000800 */
[----:B------:R-:W-:Y:S01]  /*2880*/  @!PT LDS RZ, [RZ] ;  /* 0x00000000fffff984 */ /* 0x000fe20000000800 */
[----:B------:R-:W-:Y:S01]  /*2890*/  @!PT LDS RZ, [RZ] ;  /* 0x00000000fffff984 */ /* 0x000fe20000000800 */
[----:B------:R2:W-:Y:S06]  /*28a0*/  MEMBAR.ALL.CTA ;  /* 0x0000000000007992 */ /* 0x0005ec0000008000 */
[----:B--2---:R-:W2:Y:S01]  /*28b0*/  FENCE.VIEW.ASYNC.S ;  /* 0x00000000000073c6 */ /* 0x004ea20000000000 */
[----:B------:R-:W-:Y:S01]  /*28c0*/  SEL R11, R11, RZ, P1 ;  /* 0x000000ff0b0b7207 */ /* 0x000fe20000800000 */
[----:B--2---:R2:W-:Y:S01]  /*28d0*/  SYNCS.ARRIVE.TRANS64.RED.A1T0 RZ, [R0+URZ], RZ ;  /* 0x000000ff00ff79a7 */ /* 0x0045e200081004ff */
[----:B-1----:R-:W-:-:S02]  /*28e0*/  LOP3.LUT P3, RZ, R6, 0x1, RZ, 0xc0, !PT ;  /* 0x0000000106ff7812 */ /* 0x002fc4000786c0ff */
[----:B------:R-:W-:-:S04]  /*28f0*/  SEL R5, RZ, 0x1, P1 ;  /* 0x00000001ff057807 */ /* 0x000fc80000800000 */
[----:B------:R-:W-:Y:S02]  /*2900*/  LOP3.LUT R10, R10, R5, RZ, 0x3c, !PT ;  /* 0x000000050a0a7212 */ /* 0x000fe400078e3cff */
[----:B--2---:R-:W-:-:S04]  /*2910*/  SEL R0, RZ, 0x1, P0 ;  /* 0x00000001ff007807 */ /* 0x004fc80000000000 */
[----:B------:R-:W-:Y:S01]  /*2920*/  LOP3.LUT R9, R9, R0, RZ, 0x3c, !PT ;  /* 0x0000000009097212 */ /* 0x000fe200078e3cff */
[----:B------:R-:W-:Y:S06]  /*2930*/  @P3 BRA `(.L_x_45) ;  /* 0xfffffffc002c3947 */ /* 0x000fec000383ffff */
[----:B------:R-:W-:Y:S01]  /*2940*/  ULEA UR5, UR6, UR37, 0x3 ;  /* 0x0000002506057291 */ /* 0x000fe2000f8e18ff */
[----:B------:R-:W-:-:S08]  /*2950*/  SHF.L.U32 R3, R12, 0x1f, RZ ;  /* 0x0000001f0c037819 */ /* 0x000fd000000006ff */
[----:B------:R-:W1:Y:S02]  /*2960*/  SYNCS.PHASECHK.TRANS64 P0, [UR5+0x80], R3 ;  /* 0x00008003ff0075a7 */ /* 0x000e640008001005 */
[----:B-1----:R-:W-:Y:S05]  /*2970*/  @P0 BRA `(.L_x_46) ;  /* 0x0000000000080947 */ /* 0x002fea0003800000 */
[----:B------:R-:W1:Y:S02]  /*2980*/  SYNCS.PHASECHK.TRANS64.TRYWAIT P0, [UR5+0x80], R3 ;  /* 0x00008003ff0075a7 */ /* 0x000e640008001105 */
[----:B-1----:R-:W-:Y:S05]  /*2990*/  @!P0 BRA `(.L_x_47) ;  /* 0x0000003c00148947 */ /* 0x002fea0003800000 */
.L_x_46:
[----:B------:R-:W-:-:S04]  /*29a0*/  UIADD3 UR4, UPT, UPT, UR6, 0x1, URZ ;  /* 0x0000000106047890 */ /* 0x000fc8000fffe0ff */
[----:B------:R-:W-:-:S04]  /*29b0*/  UISETP.NE.AND UP0, UPT, UR4, 0x2, UPT ;  /* 0x000000020400788c */ /* 0x000fc8000bf05270 */
[----:B------:R-:W-:Y:S02]  /*29c0*/  USEL UR7, URZ, 0x1, UP0 ;  /* 0x00000001ff077887 */ /* 0x000fe40008000000 */
[----:B------:R-:W-:-:S04]  /*29d0*/  USEL UR4, UR4, URZ, UP0 ;  /* 0x000000ff04047287 */ /* 0x000fc80008000000 */
[----:B------:R-:W-:Y:S01]  /*29e0*/  ULEA UR4, UR4, UR37, 0x3 ;  /* 0x0000002504047291 */ /* 0x000fe2000f8e18ff */
[----:B-1----:R-:W-:-:S04]  /*29f0*/  LOP3.LUT R3, R12, UR7, RZ, 0x3c, !PT ;  /* 0x000000070c037c12 */ /* 0x002fc8000f8e3cff */
[----:B------:R-:W-:-:S04]  /*2a00*/  SHF.L.U32 R0, R3, 0x1f, RZ ;  /* 0x0000001f03007819 */ /* 0x000fc800000006ff */
[----:B------:R-:W1:Y:S02]  /*2a10*/  SYNCS.PHASECHK.TRANS64 P0, [UR4+0x80], R0 ;  /* 0x00008000ff0075a7 */ /* 0x000e640008001004 */
[----:B-1----:R-:W-:Y:S05]  /*2a20*/  @P0 EXIT ;  /* 0x000000000000094d */ /* 0x002fea0003800000 */
[----:B------:R-:W-:Y:S02]  /*2a30*/  SHF.L.U32 R3, R3, 0x1f, RZ ;  /* 0x0000001f03037819 */ /* 0x000fe400000006ff */
[----:B------:R-:W-:-:S07]  /*2a40*/  MOV R0, UR4 ;  /* 0x0000000400007c02 */ /* 0x000fce0008000f00 */
.L_x_48:
[----:B-1----:R1:W2:Y:S02]  /*2a50*/  SYNCS.PHASECHK.TRANS64.TRYWAIT P0, [R0+URZ+0x80], R3 ;  /* 0x00008003000075a7 */ /* 0x0022a400080011ff */
[----:B--2---:R-:W-:Y:S05]  /*2a60*/  @!P0 NANOSLEEP.SYNCS 0x989680 ;  /* 0x009896800000895d */ /* 0x004fea0003900000 */
[----:B------:R-:W2:Y:S02]  /*2a70*/  @!P0 SYNCS.PHASECHK.TRANS64 P0, [R0+URZ+0x80], R3 ;  /* 0x00008003000085a7 */ /* 0x000ea400080010ff */
[----:B--2---:R-:W-:Y:S05]  /*2a80*/  @P0 EXIT ;  /* 0x000000000000094d */ /* 0x004fea0003800000 */
[----:B------:R-:W-:Y:S05]  /*2a90*/  BRA `(.L_x_48) ;  /* 0xfffffffc00ec7947 */ /* 0x000fea000383ffff */
.L_x_41:
[----:B------:R-:W-:-:S09]  /*2aa0*/  UISETP.NE.AND UP1, UPT, UR8, URZ, UPT ;  /* 0x000000ff0800728c */ /* 0x000fd2000bf25270 */
[----:B------:R-:W-:Y:S05]  /*2ab0*/  BRA.U UP1, `(.L_x_49) ;  /* 0x0000000d01cc7547 */ /* 0x000fea000b800000 */
[----:B------:R-:W-:Y:S01]  /*2ac0*/  UMOV UR4, 0x40 ;  /* 0x0000004000047882 */ /* 0x000fe20000000000 */
[----:B------:R-:W-:Y:S01]  /*2ad0*/  NOP ;  /* 0x0000000000007918 */ /* 0x000fe20000000000 */
[----:B------:R-:W-:Y:S01]  /*2ae0*/  ULEA UR4, UR37, UR4, 0x18 ;  /* 0x0000000425047291 */ /* 0x000fe2000f8ec0ff */
[----:B------:R-:W-:Y:S02]  /*2af0*/  UMOV UR5, 0x400 ;  /* 0x0000040000057882 */ /* 0x000fe40000000000 */
[----:B------:R-:W-:-:S06]  /*2b00*/  ULEA UR37, UR37, UR5, 0x18 ;  /* 0x0000000525257291 */ /* 0x000fcc000f8ec0ff */
[----:B------:R-:W1:Y:S02]  /*2b10*/  LDS.U8 R0, [UR4+0x1c] ;  /* 0x00001c04ff007984 */ /* 0x000e640008000000 */
[----:B-1----:R-:W-:-:S13]  /*2b20*/  ISETP.NE.AND P0, PT, R0, RZ, PT ;  /* 0x000000ff0000720c */ /* 0x002fda0003f05270 */
[----:B------:R-:W-:Y:S05]  /*2b30*/  @P0 BRA `(.L_x_50) ;  /* 0x0000000000580947 */ /* 0x000fea0003800000 */
[----:B------:R-:W-:-:S13]  /*2b40*/  ELECT P0, URZ, PT ;  /* 0x0000000000ff782f */ /* 0x000fda0003800000 */
[----:B------:R-:W-:Y:S05]  /*2b50*/  @!P0 BRA `(.L_x_51) ;  /* 0x0000000000608947 */ /* 0x000fea0003800000 */
[----:B------:R-:W-:Y:S01]  /*2b60*/  UMOV UR5, 0x10 ;  /* 0x0000001000057882 */ /* 0x000fe20000000000 */
[----:B------:R-:W-:Y:S01]  /*2b70*/  HFMA2 R0, -RZ, RZ, 0, 5.9604644775390625e-08 ;  /* 0x00000001ff007431 */ /* 0x000fe200000001ff */
[----:B------:R-:W-:-:S03]  /*2b80*/  MOV R2, 0xffff ;  /* 0x0000ffff00027802 */ /* 0x000fc60000000f00 */
[----:B------:R-:W-:Y:S04]  /*2b90*/  DEPBAR.LE SB1, 0x36 ;  /* 0x00009d800000791a */ /* 0x000fe80000000000 */
[----:B------:R-:W1:Y:S02]  /*2ba0*/  UTCATOMSWS.FIND_AND_SET.ALIGN UP0, UR5, UR5 ;  /* 0x00000005000575e3 */ /* 0x000e640008000800 */
[----:B-1----:R-:W-:Y:S01]  /*2bb0*/  MOV R3, UR5 ;  /* 0x0000000500037c02 */ /* 0x002fe20008000f00 */
[----:B------:R-:W-:Y:S06]  /*2bc0*/  BRA.U UP0, `(.L_x_52) ;  /* 0x0000000100187547 */ /* 0x000fec000b800000 */
.L_x_53:
[----:B------:R-:W-:Y:S05]  /*2bd0*/  NANOSLEEP 0x64 ;  /* 0x000000640000795d */ /* 0x000fea0003800000 */
[----:B------:R-:W-:-:S05]  /*2be0*/  UMOV UR5, 0x10 ;  /* 0x0000001000057882 */ /* 0x000fca0000000000 */
[----:B------:R-:W-:Y:S04]  /*2bf0*/  DEPBAR.LE SB1, 0x36 ;  /* 0x00009d800000791a */ /* 0x000fe80000000000 */
[----:B------:R-:W1:Y:S02]  /*2c00*/  UTCATOMSWS.FIND_AND_SET.ALIGN UP0, UR5, UR5 ;  /* 0x00000005000575e3 */ /* 0x000e640008000800 */
[----:B-1----:R-:W-:Y:S01]  /*2c10*/  MOV R3, UR5 ;  /* 0x0000000500037c02 */ /* 0x002fe20008000f00 */
[----:B------:R-:W-:Y:S05]  /*2c20*/  BRA.U !UP0, `(.L_x_53) ;  /* 0xfffffffd08e87547 */ /* 0x000fea000b83ffff */
.L_x_52:
[-C--:B------:R-:W-:Y:S02]  /*2c30*/  SHF.L.U32 R2, R2, R3.reuse, RZ ;  /* 0x0000000302027219 */ /* 0x080fe400000006ff */
[----:B------:R-:W-:Y:S01]  /*2c40*/  SHF.L.U32 R0, R0, R3, RZ ;  /* 0x0000000300007219 */ /* 0x000fe200000006ff */
[----:B------:R-:W-:Y:S02]  /*2c50*/  IMAD.SHL.U32 R3, R3, 0x20, RZ ;  /* 0x0000002003037824 */ /* 0x000fe400078e00ff */
[----:B------:R1:W-:Y:S04]  /*2c60*/  ATOMS.OR RZ, [UR4+0x14], R2 ;  /* 0x00001402ffff798c */ /* 0x0003e8000b000004 */
[----:B------:R1:W-:Y:S04]  /*2c70*/  ATOMS.OR RZ, [UR4+0x18], R0 ;  /* 0x00001800ffff798c */ /* 0x0003e8000b000004 */
[----:B------:R1:W-:Y:S01]  /*2c80*/  STS [UR37+0x120], R3 ;  /* 0x00012003ff007988 */ /* 0x0003e20008000825 */
[----:B------:R-:W-:Y:S05]  /*2c90*/  BRA `(.L_x_51) ;  /* 0x0000000000107947 */ /* 0x000fea0003800000 */
.L_x_50:
[----:B------:R-:W-:Y:S02]  /*2ca0*/  MOV R0, 0xffffffff ;  /* 0xffffffff00007802 */ /* 0x000fe40000000f00 */
[----:B------:R-:W-:-:S03]  /*2cb0*/  MOV R2, 0x2ce0 ;  /* 0x00002ce000027802 */ /* 0x000fc60000000f00 */
[----:B------:R1:W-:Y:S04]  /*2cc0*/  STS [UR37+0x120], R0 ;  /* 0x00012000ff007988 */ /* 0x0003e80008000825 */
[----:B-1-3-5:R-:W-:Y:S05]  /*2cd0*/  CALL.REL.NOINC `($__internal_1_$__cuda_sm10x_tcgen05_guardrail_trap_phase_invalid_during_alloc) ;  /* 0x0000003c00907944 */ /* 0x02afea0003c00000 */
.L_x_51:
[----:B------:R-:W-:Y:S05]  /*2ce0*/  WARPSYNC.ALL ;  /* 0x0000000000007948 */ /* 0x000fea0003800000 */
[----:B------:R-:W2:Y:S01]  /*2cf0*/  S2UR UR5, SR_CgaCtaId ;  /* 0x00000000000579c3 */ /* 0x000ea20000008800 */
[----:B------:R-:W-:Y:S01]  /*2d00*/  UMOV UR4, 0x400 ;  /* 0x0000040000047882 */ /* 0x000fe20000000000 */
[----:B------:R-:W-:-:S06]  /*2d10*/  NOP ;  /* 0x0000000000007918 */ /* 0x000fcc0000000000 */
[----:B------:R-:W-:Y:S06]  /*2d20*/  BAR.ARV 0x6, 0xa0 ;  /* 0x0182800000007b1d */ /* 0x000fec0000002000 */
[----:B------:R-:W4:Y:S01]  /*2d30*/  LDCU UR7, c[0x0][0x38c] ;  /* 0x00007180ff0777ac */ /* 0x000f220008000800 */
[----:B------:R-:W-:Y:S01]  /*2d40*/  IMAD.MOV.U32 R11, RZ, RZ, 0x1 ;  /* 0x00000001ff0b7424 */ /* 0x000fe200078e00ff */
[----:B------:R-:W-:Y:S01]  /*2d50*/  CS2R R8, SRZ ;  /* 0x0000000000087805 */ /* 0x000fe2000001ff00 */
[----:B------:R-:W-:Y:S01]  /*2d60*/  IMAD.MOV.U32 R10, RZ, RZ, RZ ;  /* 0x000000ffff0a7224 */ /* 0x000fe200078e00ff */
[----:B------:R-:W3:Y:S01]  /*2d70*/  LDCU UR6, c[0x0][0x38c] ;  /* 0x00007180ff0677ac */ /* 0x000ee20008000800 */
[----:B------:R-:W-:Y:S01]  /*2d80*/  UMOV UR15, URZ ;  /* 0x000000ff000f7c82 */ /* 0x000fe20008000000 */
[----:B------:R-:W-:Y:S01]  /*2d90*/  UMOV UR14, URZ ;  /* 0x000000ff000e7c82 */ /* 0x000fe20008000000 */
[----:B--2---:R-:W-:Y:S01]  /*2da0*/  ULEA UR5, UR5, UR4, 0x18 ;  /* 0x0000000405057291 */ /* 0x004fe2000f8ec0ff */
[----:B------:R-:W-:Y:S01]  /*2db0*/  UMOV UR24, 0x0 ;  /* 0x0000000000187882 */ /* 0x000fe20000000000 */
[----:B------:R-:W-:-:S02]  /*2dc0*/  UMOV UR25, 0x4100010 ;  /* 0x0410001000197882 */ /* 0x000fc40000000000 */
[----:B------:R-:W-:Y:S02]  /*2dd0*/  UIADD3 UR10, UPT, UPT, UR5, 0x2400, URZ ;  /* 0x00002400050a7890 */ /* 0x000fe4000fffe0ff */
[----:B------:R-:W-:Y:S02]  /*2de0*/  UIADD3 UR11, UPT, UPT, UR5, 0xc400, URZ ;  /* 0x0000c400050b7890 */ /* 0x000fe4000fffe0ff */
[----:B----4-:R-:W-:Y:S01]  /*2df0*/  UIADD3 UR7, UPT, UPT, UR7, 0x7f, URZ ;  /* 0x0000007f07077890 */ /* 0x010fe2000fffe0ff */
[----:B-1----:R-:W1:Y:S01]  /*2e00*/  LDS R0, [UR5+0x120] ;  /* 0x00012005ff007984 */ /* 0x002e620008000800 */
[----:B------:R-:W-:Y:S02]  /*2e10*/  USHF.R.U32.HI UR10, URZ, 0x4, UR10 ;  /* 0x00000004ff0a7899 */ /* 0x000fe4000801160a */
[----:B------:R-:W-:Y:S02]  /*2e20*/  USHF.R.S32.HI UR4, URZ, 0x1f, UR7 ;  /* 0x0000001fff047899 */ /* 0x000fe40008011407 */
[----:B------:R-:W-:-:S02]  /*2e30*/  USHF.R.U32.HI UR11, URZ, 0x4, UR11 ;  /* 0x00000004ff0b7899 */ /* 0x000fc4000801160b */
[----:B------:R-:W-:Y:S02]  /*2e40*/  ULEA.HI UR4, UR4, UR7, URZ, 0x7 ;  /* 0x0000000704047291 */ /* 0x000fe4000f8f38ff */
[----:B------:R-:W-:Y:S02]  /*2e50*/  ULOP3.LUT UR10, UR10, 0x3fff, URZ, 0xc0, !UPT ;  /* 0x00003fff0a0a7892 */ /* 0x000fe4000f8ec0ff */
[----:B------:R-:W-:Y:S02]  /*2e60*/  USHF.R.S32.HI UR4, URZ, 0x7, UR4 ;  /* 0x00000007ff047899 */ /* 0x000fe40008011404 */
[----:B------:R-:W-:Y:S02]  /*2e70*/  ULOP3.LUT UR11, UR11, 0x3fff, URZ, 0xc0, !UPT ;  /* 0x00003fff0b0b7892 */ /* 0x000fe4000f8ec0ff */
[----:B------:R-:W-:Y:S01]  /*2e80*/  UISETP.LT.AND UP0, UPT, UR4, 0x1, UPT ;  /* 0x000000010400788c */ /* 0x000fe2000bf01270 */
[----:B------:R-:W-:Y:S01]  /*2e90*/  UMOV UR22, 0x0 ;  /* 0x0000000000167882 */ /* 0x000fe20000000000 */
[----:B------:R-:W-:-:S02]  /*2ea0*/  UMOV UR23, 0x4100010 ;  /* 0x0410001000177882 */ /* 0x000fc40000000000 */
[----:B------:R-:W-:Y:S02]  /*2eb0*/  USEL UR9, UR4, 0x1, !UP0 ;  /* 0x0000000104097887 */ /* 0x000fe4000c000000 */
[----:B------:R-:W-:Y:S02]  /*2ec0*/  ULOP3.LUT UR10, UR10, 0x10000, URZ, 0xfc, !UPT ;  /* 0x000100000a0a7892 */ /* 0x000fe4000f8efcff */
[----:B------:R-:W-:Y:S02]  /*2ed0*/  ULOP3.LUT UR11, UR11, 0x10000, URZ, 0xfc, !UPT ;  /* 0x000100000b0b7892 */ /* 0x000fe4000f8efcff */
[----:B------:R-:W-:Y:S02]  /*2ee0*/  UIADD3 UR9, UPT, UPT, -UR9, URZ, URZ ;  /* 0x000000ff09097290 */ /* 0x000fe4000fffe1ff */
[----:B---3--:R-:W-:Y:S01]  /*2ef0*/  UISETP.GE.AND UP3, UPT, UR6, 0x1, UPT ;  /* 0x000000010600788c */ /* 0x008fe2000bf66270 */
[----:B------:R-:W-:Y:S01]  /*2f00*/  UMOV UR20, 0x0 ;  /* 0x0000000000147882 */ /* 0x000fe20000000000 */
[----:B------:R-:W-:Y:S01]  /*2f10*/  UMOV UR21, 0x4100010 ;  /* 0x0410001000157882 */ /* 0x000fe20000000000 */
[----:B------:R-:W-:Y:S01]  /*2f20*/  UMOV UR18, 0x0 ;  /* 0x0000000000127882 */ /* 0x000fe20000000000 */
[----:B------:R-:W-:Y:S01]  /*2f30*/  UMOV UR19, 0x4100010 ;  /* 0x0410001000137882 */ /* 0x000fe20000000000 */
[----:B-1----:R-:W-:-:S15]  /*2f40*/  R2UR UR16, R0 ;  /* 0x00000000001072ca */ /* 0x002fde00000e0000 */
.L_x_60:
[----:B------:R-:W-:Y:S02]  /*2f50*/  LEA R0, R10, UR5, 0x3 ;  /* 0x000000050a007c11 */ /* 0x000fe4000f8e18ff */
[----:B------:R-:W-:Y:S02]  /*2f60*/  SHF.L.U32 R5, R9, 0x1f, RZ ;  /* 0x0000001f09057819 */ /* 0x000fe400000006ff */
[----:B------:R-:W-:Y:S01]  /*2f70*/  PLOP3.LUT P0, PT, PT, PT, UP3, 0x80, 0x8 ;  /* 0x000000000008781c */ /* 0x000fe20003f0f038 */
[----:B------:R-:W-:Y:S01]  /*2f80*/  VIADD R3, R0, 0x80 ;  /* 0x0000008000037836 */ /* 0x000fe20000000000 */
[----:B-1----:R-:W1:Y:S02]  /*2f90*/  SYNCS.PHASECHK.TRANS64.TRYWAIT P1, [R0+URZ+0x70], R5 ;  /* 0x00007005000075a7 */ /* 0x002e6400080211ff */
[----:B-1-3--:R-:W-:Y:S09]  /*2fa0*/  @!P1 BRA `(.L_x_54) ;  /* 0x0000003400a89947 */ /* 0x00aff20003800000 */
.L_x_113:
[----:B------:R-:W-:Y:S01]  /*2fb0*/  LEA R4, R10, UR5, 0x4 ;  /* 0x000000050a047c11 */ /* 0x000fe2000f8e20ff */
[----:B------:R-:W-:Y:S01]  /*2fc0*/  @UP3 ULEA UR6, UR14, UR5, 0x3 ;  /* 0x000000050e063291 */ /* 0x000fe2000f8e18ff */
[----:B------:R-:W-:Y:S01]  /*2fd0*/  PLOP3.LUT P2, PT, PT, PT, PT, 0x80, 0x8 ;  /* 0x000000000008781c */ /* 0x000fe20003f4f070 */
[----:B------:R-:W-:Y:S01]  /*2fe0*/  ULEA UR7, UR15, UR5, 0x3 ;  /* 0x000000050f077291 */ /* 0x000fe2000f8e18ff */
[----:B------:R-:W-:Y:S02]  /*2ff0*/  PRMT R3, RZ, 0x654, R3 ;  /* 0x00000654ff037816 */ /* 0x000fe40000000003 */
[----:B-1----:R-:W1:Y:S01]  /*3000*/  LDS.128 R4, [R4+0x100] ;  /* 0x0001000004047984 */ /* 0x002e620000000c00 */
[----:B------:R-:W-:Y:S02]  /*3010*/  @P0 SHF.L.U32 R2, R8, 0x1f, RZ ;  /* 0x0000001f08020819 */ /* 0x000fe400000006ff */
[----:B------:R-:W-:Y:S01]  /*3020*/  SHF.L.U32 R0, R11, 0x1f, RZ ;  /* 0x0000001f0b007819 */ /* 0x000fe200000006ff */
[----:B------:R-:W-:Y:S01]  /*3030*/  @!PT LDS RZ, [RZ] ;  /* 0x00000000fffff984 */ /* 0x000fe20000000800 */
[----:B------:R-:W-:Y:S01]  /*3040*/  @!PT LDS RZ, [RZ] ;  /* 0x00000000fffff984 */ /* 0x000fe20000000800 */
[----:B------:R-:W-:Y:S01]  /*3050*/  @!PT LDS RZ, [RZ] ;  /* 0x00000000fffff984 */ /* 0x000fe20000000800 */
[----:B------:R-:W-:Y:S01]  /*3060*/  @!PT LDS RZ, [RZ] ;  /* 0x00000000fffff984 */ /* 0x000fe20000000800 */
[----:B------:R2:W-:Y:S06]  /*3070*/  MEMBAR.ALL.CTA ;  /* 0x0000000000007992 */ /* 0x0005ec0000008000 */
[----:B--2---:R-:W2:Y:S02]  /*3080*/  FENCE.VIEW.ASYNC.S ;  /* 0x00000000000073c6 */ /* 0x004ea40000000000 */
[----:B--2---:R2:W-:Y:S01]  /*3090*/  SYNCS.ARRIVE.TRANS64.RED.A1T0 RZ, [R3+URZ], RZ ;  /* 0x000000ff03ff79a7 */ /* 0x0045e200081004ff */
[----:B------:R2:W3:Y:S01]  /*30a0*/  @P0 SYNCS.PHASECHK.TRANS64.TRYWAIT P2, [UR6], R2 ;  /* 0x00000002ff0005a7 */ /* 0x0004e20008041106 */
[----:B------:R-:W-:Y:S01]  /*30b0*/  ULEA.HI UR6, UR15, UR15, URZ, 0x1 ;  /* 0x0000000f0f067291 */ /* 0x000fe2000f8f08ff */
[----:B-1----:R-:W-:-:S03]  /*30c0*/  LOP3.LUT P1, RZ, R6, 0x1, RZ, 0xc0, !PT ;  /* 0x0000000106ff7812 */ /* 0x002fc6000782c0ff */
[----:B------:R-:W-:Y:S02]  /*30d0*/  USHF.L.U32 UR8, UR6, 0x5, URZ ;  /* 0x0000000506087899 */ /* 0x000fe400080006ff */
[----:B------:R-:W-:Y:S02]  /*30e0*/  ULOP3.LUT UR6, UR6, 0xffe, URZ, 0xc0, !UPT ;  /* 0x00000ffe06067892 */ /* 0x000fe4000f8ec0ff */
[----:B------:R-:W-:Y:S02]  /*30f0*/  ULOP3.LUT UR8, UR8, 0xffffffc0, URZ, 0xc0, !UPT ;  /* 0xffffffc008087892 */ /* 0x000fe4000f8ec0ff */
[----:B------:R-:W-:Y:S02]  /*3100*/  UIADD3 UR6, UPT, UPT, -UR6, UR15, URZ ;  /* 0x0000000f06067290 */ /* 0x000fe4000fffe1ff */
[----:B------:R-:W-:Y:S01]  /*3110*/  UIADD3 UR8, UPT, UPT, UR16, UR8, URZ ;  /* 0x0000000810087290 */ /* 0x000fe2000fffe0ff */
[----:B------:R-:W1:Y:S03]  /*3120*/  SYNCS.PHASECHK.TRANS64.TRYWAIT P0, [UR7+0xb0], R0 ;  /* 0x0000b000ff0075a7 */ /* 0x000e660008001107 */
[----:B------:R-:W-:Y:S01]  /*3130*/  ULEA UR8, UR6, UR8, 0x14 ;  /* 0x0000000806087291 */ /* 0x000fe2000f8ea0ff */
[----:B-123--:R-:W-:Y:S11]  /*3140*/  @!P0 BRA `(.L_x_55) ;  /* 0x0000003400548947 */ /* 0x00eff60003800000 */
.L_x_115:
[----:B------:R-:W-:Y:S01]  /*3150*/  IADD3 R10, PT, PT, R10, 0x1, RZ ;  /* 0x000000010a0a7810 */ /* 0x000fe20007ffe0ff */
[----:B------:R-:W-:Y:S06]  /*3160*/  BRA.U !UP3, `(.L_x_56) ;  /* 0x000000010bc07547 */ /* 0x000fec000b800000 */
[----:B------:R-:W-:Y:S01]  /*3170*/  UPLOP3.LUT UP4, UPT, UPT, UPT, UPT, 0x40, 0x4 ;  /* 0x000000000004789c */ /* 0x000fe20003f8e870 */
[----:B------:R-:W-:Y:S01]  /*3180*/  UMOV UR13, UR9 ;  /* 0x00000009000d7c82 */ /* 0x000fe20008000000 */
[----:B------:R-:W-:Y:S01]  /*3190*/  UMOV UR12, UR4 ;  /* 0x00000004000c7c82 */ /* 0x000fe20008000000 */
[----:B------:R-:W-:-:S08]  /*31a0*/  UMOV UR17, UR14 ;  /* 0x0000000e00117c82 */ /* 0x000fd00008000000 */
.L_x_59:
[----:B------:R-:W-:Y:S02]  /*31b0*/  UIADD3 UR13, UPT, UPT, UR13, 0x1, URZ ;  /* 0x000000010d0d7890 */ /* 0x000fe4000fffe0ff */
[----:B--2---:R-:W-:Y:S02]  /*31c0*/  ULEA UR6, UR17, UR5, 0x3 ;  /* 0x0000000511067291 */ /* 0x004fe4000f8e18ff */
[----:B------:R-:W-:Y:S01]  /*31d0*/  UISETP.NE.AND UP0, UPT, UR13, URZ, UPT ;  /* 0x000000ff0d00728c */ /* 0x000fe2000bf05270 */
[----:B---3--:R-:W-:Y:S10]  /*31e0*/  @P2 BRA `(.L_x_57) ;  /* 0x00000000000c2947 */ /* 0x008ff40003800000 */
[----:B-1----:R-:W-:Y:S04]  /*31f0*/  SHF.L.U32 R3, R8, 0x1f, RZ ;  /* 0x0000001f08037819 */ /* 0x002fe800000006ff */
[----:B------:R-:W1:Y:S02]  /*3200*/  SYNCS.PHASECHK.TRANS64.TRYWAIT P0, [UR6], R3 ;  /* 0x00000003ff0075a7 */ /* 0x000e640008001106 */
[----:B-1----:R-:W-:Y:S05]  /*3210*/  @!P0 BRA `(.L_x_58) ;  /* 0x0000003400388947 */ /* 0x002fea0003800000 */
.L_x_57:
[----:B------:R-:W-:Y:S01]  /*3220*/  UISETP.NE.AND UP1, UPT, UR12, 0x1, UPT ;  /* 0x000000010c00788c */ /* 0x000fe2000bf25270 */
[----:B------:R-:W-:Y:S01]  /*3230*/  PLOP3.LUT P2, PT, PT, PT, PT, 0x80, 0x8 ;  /* 0x000000000008781c */ /* 0x000fe20003f4f070 */
[----:B------:R-:W-:Y:S02]  /*3240*/  UIADD3 UR14, UPT, UPT, UR17, 0x1, URZ ;  /* 0x00000001110e7890 */ /* 0x000fe4000fffe0ff */
[----:B------:R-:W-:Y:S02]  /*3250*/  ULEA UR28, UR17, UR11, 0x9 ;  /* 0x0000000b111c7291 */ /* 0x000fe4000f8e48ff */
[----:B------:R-:W-:Y:S01]  /*3260*/  UISETP.NE.AND UP2, UPT, UR14, 0x5, UPT ;  /* 0x000000050e00788c */ /* 0x000fe2000bf45270 */
[----:B------:R-:W-:Y:S01]  /*3270*/  PLOP3.LUT P0, PT, PT, PT, UP1, 0x80, 0x8 ;  /* 0x000000000008781c */ /* 0x000fe20003f0f018 */
[----:B------:R-:W-:Y:S02]  /*3280*/  UIADD3 UR40, UPT, UPT, UR28, 0x2, URZ ;  /* 0x000000021c287890 */ /* 0x000fe4000fffe0ff */
[----:B------:R-:W-:Y:S02]  /*3290*/  USEL UR27, URZ, 0x1, UP2 ;  /* 0x00000001ff1b7887 */ /* 0x000fe40009000000 */
[----:B------:R-:W-:Y:S02]  /*32a0*/  USEL UR14, UR14, URZ, UP2 ;  /* 0x000000ff0e0e7287 */ /* 0x000fe40009000000 */
[----:B------:R-:W-:Y:S02]  /*32b0*/  UIADD3 UR36, UPT, UPT, UR28, 0x4, URZ ;  /* 0x000000041c247890 */ /* 0x000fe4000fffe0ff */
[----:B------:R-:W-:Y:S01]  /*32c0*/  @UP1 ULEA UR26, UR14, UR5, 0x3 ;  /* 0x000000050e1a1291 */ /* 0x000fe2000f8e18ff */
[----:B------:R-:W-:Y:S01]  /*32d0*/  LOP3.LUT R8, R8, UR27, RZ, 0x3c, !PT ;  /* 0x0000001b08087c12 */ /* 0x000fe2000f8e3cff */
[----:B------:R-:W-:Y:S02]  /*32e0*/  UIADD3 UR32, UPT, UPT, UR28, 0x6, URZ ;  /* 0x000000061c207890 */ /* 0x000fe4000fffe0ff */
[----:B------:R-:W-:Y:S01]  /*32f0*/  UIADD3 UR6, UPT, UPT, UR6, 0x28, URZ ;  /* 0x0000002806067890 */ /* 0x000fe2000fffe0ff */
[----:B-1----:R-:W-:Y:S01]  /*3300*/  @P0 SHF.L.U32 R0, R8, 0x1f, RZ ;  /* 0x0000001f08000819 */ /* 0x002fe200000006ff */
[----:B------:R-:W-:Y:S01]  /*3310*/  UIADD3 UR12, UPT, UPT, UR12, -0x1, URZ ;  /* 0xffffffff0c0c7890 */ /* 0x000fe2000fffe0ff */
[----:B------:R-:W-:Y:S02]  /*3320*/  UMOV UR29, 0x40004040 ;  /* 0x40004040001d7882 */ /* 0x000fe40000000000 */
[----:B------:R2:W3:Y:S01]  /*3330*/  @P0 SYNCS.PHASECHK.TRANS64.TRYWAIT P2, [UR26], R0 ;  /* 0x00000000ff0005a7 */ /* 0x0004e2000804111a */
[----:B------:R-:W-:Y:S01]  /*3340*/  ULEA UR26, UR17, UR10, 0x9 ;  /* 0x0000000a111a7291 */ /* 0x000fe2000f8e48ff */
[----:B------:R-:W-:Y:S01]  /*3350*/  UMOV UR27, 0x40004040 ;  /* 0x40004040001b7882 */ /* 0x000fe20000000000 */
[----:B------:R-:W-:Y:S02]  /*3360*/  UMOV UR41, 0x40004040 ;  /* 0x4000404000297882 */ /* 0x000fe40000000000 */
[----:B------:R-:W-:Y:S02]  /*3370*/  UIADD3 UR38, UPT, UPT, UR26, 0x2, URZ ;  /* 0x000000021a267890 */ /* 0x000fe4000fffe0ff */
[----:B------:R-:W-:Y:S02]  /*3380*/  UIADD3 UR34, UPT, UPT, UR26, 0x4, URZ ;  /* 0x000000041a227890 */ /* 0x000fe4000fffe0ff */
[----:B------:R-:W-:Y:S01]  /*3390*/  UIADD3 UR30, UPT, UPT, UR26, 0x6, URZ ;  /* 0x000000061a1e7890 */ /* 0x000fe2000fffe0ff */
[----:B------:R2:W-:Y:S01]  /*33a0*/  UTCQMMA gdesc[UR26], gdesc[UR28], tmem[UR8], tmem[UR24], idesc[UR25], UP4 ;  /* 0x00ff181c1a0075ea */ /* 0x0005e2000a000308 */
[----:B------:R-:W-:Y:S01]  /*33b0*/  UPLOP3.LUT UP4, UPT, UPT, UPT, UPT, 0x80, 0x8 ;  /* 0x000000000008789c */ /* 0x000fe20003f8f070 */
[----:B------:R-:W-:Y:S01]  /*33c0*/  UMOV UR39, 0x40004040 ;  /* 0x4000404000277882 */ /* 0x000fe20000000000 */
[----:B------:R-:W-:Y:S01]  /*33d0*/  UMOV UR37, 0x40004040 ;  /* 0x4000404000257882 */ /* 0x000fe20000000000 */
[----:B------:R2:W-:Y:S01]  /*33e0*/  UTCQMMA gdesc[UR38], gdesc[UR40], tmem[UR8], tmem[UR22], idesc[UR23], UPT ;  /* 0x00ff1628260075ea */ /* 0x0005e2000b800308 */
[----:B------:R-:W-:Y:S01]  /*33f0*/  UMOV UR35, 0x40004040 ;  /* 0x4000404000237882 */ /* 0x000fe20000000000 */
[----:B------:R-:W-:Y:S01]  /*3400*/  UMOV UR33, 0x40004040 ;  /* 0x4000404000217882 */ /* 0x000fe20000000000 */
[----:B------:R-:W-:Y:S01]  /*3410*/  UMOV UR31, 0x40004040 ;  /* 0x40004040001f7882 */ /* 0x000fe20000000000 */
[----:B------:R2:W-:Y:S01]  /*3420*/  UTCQMMA gdesc[UR34], gdesc[UR36], tmem[UR8], tmem[UR20], idesc[UR21], UPT ;  /* 0x00ff1424220075ea */ /* 0x0005e2000b800308 */
[----:B------:R2:W-:Y:S01]  /*3430*/  UTCQMMA gdesc[UR30], gdesc[UR32], tmem[UR8], tmem[UR18], idesc[UR19], UPT ;  /* 0x00ff12201e0075ea */ /* 0x0005e2000b800308 */
[----:B------:R2:W-:Y:S01]  /*3440*/  UTCBAR [UR6], URZ ;  /* 0x000000ff060073e9 */ /* 0x0005e200080000ff */
[----:B------:R-:W-:Y:S01]  /*3450*/  UMOV UR17, UR14 ;  /* 0x0000000e00117c82 */ /* 0x000fe20008000000 */
[----:B------:R-:W-:Y:S05]  /*3460*/  BRA.U UP0, `(.L_x_59) ;  /* 0xfffffffd00507547 */ /* 0x000fea000b83ffff */
.L_x_56:
[----:B------:R-:W-:Y:S01]  /*3470*/  UIADD3 UR15, UPT, UPT, UR15, 0x1, URZ ;  /* 0x000000010f0f7890 */ /* 0x000fe2000fffe0ff */
[C---:B------:R-:W-:Y:S01]  /*3480*/  ISETP.NE.AND P0, PT, R10.reuse, 0x2, PT ;  /* 0x000000020a00780c */ /* 0x040fe20003f05270 */
[----:B------:R-:W-:Y:S02]  /*3490*/  UIADD3 UR7, UPT, UPT, UR7, 0x90, URZ ;  /* 0x0000009007077890 */ /* 0x000fe4000fffe0ff */
[----:B------:R-:W-:Y:S01]  /*34a0*/  UISETP.NE.AND UP0, UPT, UR15, 0x4, UPT ;  /* 0x000000040f00788c */ /* 0x000fe2000bf05270 */
[----:B-12---:R-:W-:Y:S02]  /*34b0*/  SEL R0, RZ, 0x1, P0 ;  /* 0x00000001ff007807 */ /* 0x006fe40000000000 */
[----:B------:R-:W-:Y:S01]  /*34c0*/  SEL R10, R10, RZ, P0 ;  /* 0x000000ff0a0a7207 */ /* 0x000fe20000000000 */
[----:B------:R-:W-:Y:S01]  /*34d0*/  USEL UR6, URZ, 0x1, UP0 ;  /* 0x00000001ff067887 */ /* 0x000fe20008000000 */
[----:B------:R-:W-:Y:S01]  /*34e0*/  LOP3.LUT R9, R9, R0, RZ, 0x3c, !PT ;  /* 0x0000000009097212 */ /* 0x000fe200078e3cff */
[----:B------:R-:W-:Y:S01]  /*34f0*/  USEL UR15, UR15, URZ, UP0 ;  /* 0x000000ff0f0f7287 */ /* 0x000fe20008000000 */
[----:B------:R1:W-:Y:S03]  /*3500*/  UTCBAR [UR7], URZ ;  /* 0x000000ff070073e9 */ /* 0x0003e600080000ff */
[----:B------:R-:W-:Y:S01]  /*3510*/  LOP3.LUT R11, R11, UR6, RZ, 0x3c, !PT ;  /* 0x000000060b0b7c12 */ /* 0x000fe2000f8e3cff */
[----:B------:R-:W-:Y:S07]  /*3520*/  @P1 BRA `(.L_x_60) ;  /* 0xfffffff800881947 */ /* 0x000fee000383ffff */
[----:B------:R-:W2:Y:S01]  /*3530*/  S2UR UR4, SR_CgaCtaId ;  /* 0x00000000000479c3 */ /* 0x000ea20000008800 */
[----:B------:R-:W-:Y:S01]  /*3540*/  ELECT P0, URZ, PT ;  /* 0x0000000000ff782f */ /* 0x000fe20003800000 */
[----:B------:R-:W-:Y:S01]  /*3550*/  IMAD.MOV.U32 R0, RZ, RZ, 0x1 ;  /* 0x00000001ff007424 */ /* 0x000fe200078e00ff */
[----:B------:R-:W-:Y:S01]  /*3560*/  UIADD3 UR5, UPT, UPT, UR5, 0xb0, URZ ;  /* 0x000000b005057890 */ /* 0x000fe2000fffe0ff */
[----:B------:R-:W-:Y:S01]  /*3570*/  SHF.L.U32 R3, R11, 0x1f, RZ ;  /* 0x0000001f0b037819 */ /* 0x000fe200000006ff */
[----:B------:R-:W-:-:S03]  /*3580*/  UMOV UR6, 0x40 ;  /* 0x0000004000067882 */ /* 0x000fc60000000000 */
[----:B------:R-:W-:Y:S01]  /*3590*/  UVIRTCOUNT.DEALLOC.SMPOOL 0x80 ;  /* 0x000000800000784c */ /* 0x000fe20000000000 */
[----:B--2---:R-:W-:Y:S02]  /*35a0*/  ULEA UR4, UR4, UR6, 0x18 ;  /* 0x0000000604047291 */ /* 0x004fe4000f8ec0ff */
[----:B------:R-:W-:-:S07]  /*35b0*/  ULEA UR6, UR15, UR5, 0x3 ;  /* 0x000000050f067291 */ /* 0x000fce000f8e18ff */
[----:B------:R2:W-:Y:S02]  /*35c0*/  @P0 STS.U8 [UR4+0x1c], R0 ;  /* 0x00001c00ff000988 */ /* 0x0005e40008000004 */
[----:B------:R-:W4:Y:S02]  /*35d0*/  SYNCS.PHASECHK.TRANS64.TRYWAIT P0, [UR6], R3 ;  /* 0x00000003ff0075a7 */ /* 0x000f240008001106 */
[----:B--2-4-:R-:W-:Y:S05]  /*35e0*/  @!P0 BRA `(.L_x_61) ;  /* 0x00000030005c8947 */ /* 0x014fea0003800000 */
.L_x_118:
[----:B-1----:R-:W-:-:S04]  /*35f0*/  UIADD3 UR7, UPT, UPT, UR15, 0x1, URZ ;  /* 0x000000010f077890 */ /* 0x002fc8000fffe0ff */
[----:B------:R-:W-:-:S04]  /*3600*/  UISETP.NE.AND UP0, UPT, UR7, 0x4, UPT ;  /* 0x000000040700788c */ /* 0x000fc8000bf05270 */
[----:B------:R-:W-:Y:S02]  /*3610*/  USEL UR8, URZ, 0x1, UP0 ;  /* 0x00000001ff087887 */ /* 0x000fe40008000000 */
[----:B------:R-:W-:-:S04]  /*3620*/  USEL UR7, UR7, URZ, UP0 ;  /* 0x000000ff07077287 */ /* 0x000fc80008000000 */
[----:B------:R-:W-:Y:S01]  /*3630*/  ULEA UR6, UR7, UR5, 0x3 ;  /* 0x0000000507067291 */ /* 0x000fe2000f8e18ff */
[----:B------:R-:W-:-:S04]  /*3640*/  LOP3.LUT R2, R11, UR8, RZ, 0x3c, !PT ;  /* 0x000000080b027c12 */ /* 0x000fc8000f8e3cff */
[----:B--2---:R-:W-:-:S04]  /*3650*/  SHF.L.U32 R3, R2, 0x1f, RZ ;  /* 0x0000001f02037819 */ /* 0x004fc800000006ff */
[----:B------:R-:W1:Y:S02]  /*3660*/  SYNCS.PHASECHK.TRANS64.TRYWAIT P0, [UR6], R3 ;  /* 0x00000003ff0075a7 */ /* 0x000e640008001106 */
[----:B-1----:R-:W-:Y:S05]  /*3670*/  @!P0 BRA `(.L_x_62) ;  /* 0x0000003000508947 */ /* 0x002fea0003800000 */
.L_x_120:
        /* <DEDUP_REMOVED lines=9> */
.L_x_122:
[----:B------:R-:W-:-:S04]  /*3710*/  UIADD3 UR7, UPT, UPT, UR7, 0x1, URZ ;  /* 0x0000000107077890 */ /* 0x000fc8000fffe0ff */
[----:B------:R-:W-:-:S04]  /*3720*/  UISETP.NE.AND UP0, UPT, UR7, 0x4, UPT ;  /* 0x000000040700788c */ /* 0x000fc8000bf05270 */
[----:B------:R-:W-:Y:S02]  /*3730*/  USEL UR6, URZ, 0x1, UP0 ;  /* 0x00000001ff067887 */ /* 0x000fe40008000000 */
[----:B------:R-:W-:-:S04]  /*3740*/  USEL UR7, UR7, URZ, UP0 ;  /* 0x000000ff07077287 */ /* 0x000fc80008000000 */
[----:B------:R-:W-:Y:S01]  /*3750*/  ULEA UR7, UR7, UR5, 0x3 ;  /* 0x0000000507077291 */ /* 0x000fe2000f8e18ff */
[----:B-1----:R-:W-:-:S04]  /*3760*/  LOP3.LUT R3, R2, UR6, RZ, 0x3c, !PT ;  /* 0x0000000602037c12 */ /* 0x002fc8000f8e3cff */
[----:B------:R-:W-:-:S04]  /*3770*/  SHF.L.U32 R3, R3, 0x1f, RZ ;  /* 0x0000001f03037819 */ /* 0x000fc800000006ff */
[----:B------:R-:W1:Y:S02]  /*3780*/  SYNCS.PHASECHK.TRANS64.TRYWAIT P0, [UR7], R3 ;  /* 0x00000003ff0075a7 */ /* 0x000e640008001107 */
[----:B-1----:R-:W-:Y:S05]  /*3790*/  @!P0 BRA `(.L_x_64) ;  /* 0x0000003000388947 */ /* 0x002fea0003800000 */
.L_x_124:
[----:B------:R-:W-:Y:S01]  /*37a0*/  NOP ;  /* 0x0000000000007918 */ /* 0x000fe20000000000 */
[----:B-1----:R-:W1:Y:S01]  /*37b0*/  LDS R0, [UR4+0x14] ;  /* 0x00001404ff007984 */ /* 0x002e620008000800 */
[----:B------:R-:W-:Y:S01]  /*37c0*/  ULOP3.LUT UR6, UR16, 0xffff, URZ, 0xc0, !UPT ;  /* 0x0000ffff10067892 */ /* 0x000fe2000f8ec0ff */
[----:B------:R-:W-:Y:S01]  /*37d0*/  UMOV UR8, 0xffff ;  /* 0x0000ffff00087882 */ /* 0x000fe20000000000 */
[----:B------:R-:W-:Y:S02]  /*37e0*/  UMOV UR5, 0x1 ;  /* 0x0000000100057882 */ /* 0x000fe40000000000 */
[----:B------:R-:W-:-:S04]  /*37f0*/  USHF.R.U32.HI UR6, URZ, 0x5, UR6 ;  /* 0x00000005ff067899 */ /* 0x000fc80008011606 */
[----:B------:R-:W-:Y:S02]  /*3800*/  USHF.L.U32 UR8, UR8, UR6, URZ ;  /* 0x0000000608087299 */ /* 0x000fe400080006ff */
[----:B------:R-:W-:-:S04]  /*3810*/  USHF.L.U32 UR5, UR5, UR6, URZ ;  /* 0x0000000605057299 */ /* 0x000fc800080006ff */
[----:B-1----:R-:W-:-:S04]  /*3820*/  LOP3.LUT R0, R0, UR8, RZ, 0xc0, !PT ;  /* 0x0000000800007c12 */ /* 0x002fc8000f8ec0ff */
[----:B------:R-:W-:-:S13]  /*3830*/  ISETP.NE.AND P0, PT, R0, UR8, PT ;  /* 0x0000000800007c0c */ /* 0x000fda000bf05270 */
[----:B------:R-:W-:Y:S05]  /*3840*/  @P0 BRA `(.L_x_65) ;  /* 0x0000000000580947 */ /* 0x000fea0003800000 */
[----:B------:R-:W1:Y:S02]  /*3850*/  LDS R0, [UR4+0x18] ;  /* 0x00001804ff007984 */ /* 0x000e640008000800 */
[----:B-1----:R-:W-:-:S04]  /*3860*/  LOP3.LUT R0, R0, UR5, RZ, 0xc0, !PT ;  /* 0x0000000500007c12 */ /* 0x002fc8000f8ec0ff */
[----:B------:R-:W-:-:S13]  /*3870*/  ISETP.NE.AND P0, PT, R0, UR5, PT ;  /* 0x0000000500007c0c */ /* 0x000fda000bf05270 */
[----:B------:R-:W-:Y:S05]  /*3880*/  @P0 BRA `(.L_x_66) ;  /* 0x00000000003c0947 */ /* 0x000fea0003800000 */
[----:B------:R-:W1:Y:S01]  /*3890*/  S2R R2, SR_LANEID ;  /* 0x0000000000027919 */ /* 0x000e620000000000 */
[----:B------:R-:W-:Y:S01]  /*38a0*/  ULOP3.LUT UR8, URZ, UR8, URZ, 0x33, !UPT ;  /* 0x00000008ff087292 */ /* 0x000fe2000f8e33ff */
[----:B------:R-:W-:Y:S01]  /*38b0*/  LOP3.LUT R4, RZ, UR5, RZ, 0x33, !PT ;  /* 0x00000005ff047c12 */ /* 0x000fe2000f8e33ff */
[----:B------:R-:W-:Y:S02]  /*38c0*/  VOTEU.ANY UR7, UPT, PT ;  /* 0x0000000000077886 */ /* 0x000fe400038e0100 */
[----:B------:R-:W-:Y:S01]  /*38d0*/  UFLO.U32 UR7, UR7 ;  /* 0x00000007000772bd */ /* 0x000fe200080e0000 */
[----:B------:R-:W2:Y:S01]  /*38e0*/  REDUX UR5, R4 ;  /* 0x00000000040573c4 */ /* 0x000ea20000000000 */
[----:B------:R-:W-:-:S06]  /*38f0*/  IMAD.U32 R0, RZ, RZ, UR8 ;  /* 0x00000008ff007e24 */ /* 0x000fcc000f8e00ff */
[----:B------:R4:W-:Y:S01]  /*3900*/  UTCATOMSWS.AND URZ, UR8 ;  /* 0x0000000800ff79e3 */ /* 0x0009e20008000000 */
[----:B------:R-:W3:Y:S01]  /*3910*/  REDUX UR6, R0 ;  /* 0x00000000000673c4 */ /* 0x000ee20000000000 */
[----:B-1----:R-:W-:Y:S01]  /*3920*/  ISETP.EQ.U32.AND P0, PT, R2, UR7, PT ;  /* 0x0000000702007c0c */ /* 0x002fe2000bf02070 */
[----:B--2---:R-:W-:Y:S01]  /*3930*/  IMAD.U32 R2, RZ, RZ, UR5 ;  /* 0x00000005ff027e24 */ /* 0x004fe2000f8e00ff */
[----:B---3--:R-:W-:-:S11]  /*3940*/  MOV R3, UR6 ;  /* 0x0000000600037c02 */ /* 0x008fd60008000f00 */
[----:B------:R4:W-:Y:S04]  /*3950*/  @P0 ATOMS.AND RZ, [UR4+0x14], R3 ;  /* 0x00001403ffff098c */ /* 0x0009e8000a800004 */
[----:B------:R4:W-:Y:S01]  /*3960*/  @P0 ATOMS.AND RZ, [UR4+0x18], R2 ;  /* 0x00001802ffff098c */ /* 0x0009e2000a800004 */
[----:B------:R-:W-:Y:S05]  /*3970*/  BRA `(.L_x_67) ;  /* 0x0000000000147947 */ /* 0x000fea0003800000 */
.L_x_66:
[----:B------:R-:W-:Y:S02]  /*3980*/  MOV R2, 0x39a0 ;  /* 0x000039a000027802 */ /* 0x000fe40000000f00 */
[----:B---3-5:R-:W-:Y:S05]  /*3990*/  CALL.REL.NOINC `($__internal_0_$__cuda_sm10x_tcgen05_guardrail_trap_col_being_dealloced_not_returned_by_alloc) ;  /* 0x0000003000547944 */ /* 0x028fea0003c00000 */
[----:B------:R-:W-:Y:S05]  /*39a0*/  BRA `(.L_x_67) ;  /* 0x0000000000087947 */ /* 0x000fea0003800000 */
.L_x_65:
[----:B------:R-:W-:Y:S02]  /*39b0*/  MOV R2, 0x39d0 ;  /* 0x000039d000027802 */ /* 0x000fe40000000f00 */
[----:B---3-5:R-:W-:Y:S05]  /*39c0*/  CALL.REL.NOINC `($__internal_2_$__cuda_sm10x_tcgen05_guardrail_trap_unallocated_columns_being_dealloced) ;  /* 0x0000003000607944 */ /* 0x028fea0003c00000 */
.L_x_67:
[----:B------:R-:W-:Y:S01]  /*39d0*/  NOP ;  /* 0x0000000000007918 */ /* 0x000fe20000000000 */
[----:B----4-:R-:W-:Y:S05]  /*39e0*/  EXIT ;  /* 0x000000000000794d */ /* 0x010fea0003800000 */
.L_x_49:
[----:B------:R-:W-:-:S09]  /*39f0*/  UISETP.NE.OR UP2, UPT, UR8, 0x3, !UP2 ;  /* 0x000000030800788c */ /* 0x000fd2000d745670 */
[----:B------:R-:W-:Y:S05]  /*3a00*/  BRA.U UP2, `(.L_x_68) ;  /* 0x0000000902c87547 */ /* 0x000fea000b800000 */
[----:B------:R-:W1:Y:S01]  /*3a10*/  LDCU.64 UR6, c[0x0][0x888] ;  /* 0x00011100ff0677ac */ /* 0x000e620008000a00 */
[----:B------:R-:W2:Y:S01]  /*3a20*/  LDC R0, c[0x0][0xb30] ;  /* 0x0002cc00ff007b82 */ /* 0x000ea20000000800 */
[----:B------:R-:W-:Y:S01]  /*3a30*/  IMAD.MOV.U32 R30, RZ, RZ, 0x1 ;  /* 0x00000001ff1e7424 */ /* 0x000fe200078e00ff */
[----:B------:R-:W-:Y:S01]  /*3a40*/  CS2R R28, SRZ ;  /* 0x00000000001c7805 */ /* 0x000fe2000001ff00 */
[----:B------:R-:W4:Y:S01]  /*3a50*/  LDCU.64 UR4, c[0x0][0x890] ;  /* 0x00011200ff0477ac */ /* 0x000f220008000a00 */
[----:B------:R-:W-:Y:S01]  /*3a60*/  IMAD.MOV.U32 R25, RZ, RZ, 0x1000 ;  /* 0x00001000ff197424 */ /* 0x000fe200078e00ff */
[----:B------:R-:W-:-:S03]  /*3a70*/  UMOV UR8, 0x400 ;  /* 0x0000040000087882 */ /* 0x000fc60000000000 */
[----:B------:R-:W3:Y:S01]  /*3a80*/  LDC R19, c[0x0][0x370] ;  /* 0x0000dc00ff137b82 */ /* 0x000ee20000000800 */
[----:B------:R-:W-:-:S07]  /*3a90*/  UPLOP3.LUT UP1, UPT, UPT, UPT, UPT, 0x40, 0x4 ;  /* 0x000000000004789c */ /* 0x000fce0003f2e870 */
[----:B------:R-:W3:Y:S01]  /*3aa0*/  LDC R2, c[0x0][0xb0c] ;  /* 0x0002c300ff027b82 */ /* 0x000ee20000000800 */
[----:B-1----:R-:W-:Y:S02]  /*3ab0*/  UISETP.NE.U32.AND UP2, UPT, UR6, URZ, UPT ;  /* 0x000000ff0600728c */ /* 0x002fe4000bf45070 */
[----:B------:R-:W-:Y:S02]  /*3ac0*/  ULEA UR6, UR37, UR8, 0x18 ;  /* 0x0000000825067291 */ /* 0x000fe4000f8ec0ff */
[----:B------:R-:W-:Y:S02]  /*3ad0*/  UISETP.NE.AND.EX UP2, UPT, UR7, URZ, UPT, UP2 ;  /* 0x000000ff0700728c */ /* 0x000fe4000bf45320 */
[----:B------:R-:W-:Y:S01]  /*3ae0*/  UIADD3 UR7, UPT, UPT, UR6, 0x50, URZ ;  /* 0x0000005006077890 */ /* 0x000fe2000fffe0ff */
[----:B------:R-:W1:Y:S01]  /*3af0*/  LDC R18, c[0x0][0xb20] ;  /* 0x0002c800ff127b82 */ /* 0x000e620000000800 */
[----:B----4-:R-:W-:Y:S01]  /*3b00*/  UISETP.NE.U32.AND UP3, UPT, UR4, URZ, UPT ;  /* 0x000000ff0400728c */ /* 0x010fe2000bf65070 */
[----:B--2---:R-:W-:Y:S01]  /*3b10*/  ISETP.NE.AND P1, PT, R0, 0x1, PT ;  /* 0x000000010000780c */ /* 0x004fe20003f25270 */
[----:B------:R-:W-:-:S02]  /*3b20*/  UPRMT UR37, UR37, 0x654, UR7 ;  /* 0x0000065425257896 */ /* 0x000fc40008000007 */
[----:B------:R-:W-:-:S03]  /*3b30*/  UISETP.NE.AND.EX UP3, UPT, UR5, URZ, UPT, UP3 ;  /* 0x000000ff0500728c */ /* 0x000fc6000bf65330 */
[----:B------:R-:W2:Y:S08]  /*3b40*/  LDC.64 R32, c[0x0][0x348] ;  /* 0x0000d200ff207b82 */ /* 0x000eb00000000a00 */
[----:B------:R-:W4:Y:S08]  /*3b50*/  LDC.64 R16, c[0x0][0xb10] ;  /* 0x0002c400ff107b82 */ /* 0x000f300000000a00 */
[----:B------:R-:W1:Y:S08]  /*3b60*/  LDC.64 R6, c[0x0][0xb18] ;  /* 0x0002c600ff067b82 */ /* 0x000e700000000a00 */
[----:B------:R-:W1:Y:S08]  /*3b70*/  LDC.64 R4, c[0x0][0xb28] ;  /* 0x0002ca00ff047b82 */ /* 0x000e700000000a00 */
[----:B---3--:R-:W1:Y:S02]  /*3b80*/  LDC R24, c[0x0][0x374] ;  /* 0x0000dd00ff187b82 */ /* 0x008e640000000800 */
.L_x_76:
[C---:B------:R-:W-:Y:S02]  /*3b90*/  LEA R0, R29.reuse, UR6, 0x3 ;  /* 0x000000061d007c11 */ /* 0x040fe4000f8e18ff */
[----:B------:R-:W-:Y:S02]  /*3ba0*/  SHF.L.U32 R3, R28, 0x1f, RZ ;  /* 0x0000001f1c037819 */ /* 0x000fe400000006ff */
[----:B------:R-:W-:Y:S02]  /*3bb0*/  LEA R20, R29, UR6, 0x4 ;  /* 0x000000061d147c11 */ /* 0x000fe4000f8e20ff */
[----:B---3--:R-:W3:Y:S02]  /*3bc0*/  SYNCS.PHASECHK.TRANS64.TRYWAIT P0, [R0+URZ+0x70], R3 ;  /* 0x00007003000075a7 */ /* 0x008ee400080011ff */
[----:B---3--:R-:W-:Y:S05]  /*3bd0*/  @!P0 BRA `(.L_x_69) ;  /* 0x0000002c00408947 */ /* 0x008fea0003800000 */
.L_x_125:
[----:B------:R-:W-:Y:S01]  /*3be0*/  ISETP.GE.AND P0, PT, R40, 0x1, PT ;  /* 0x000000012800780c */ /* 0x000fe20003f06270 */
[----:B------:R-:W1:Y:S01]  /*3bf0*/  LDS.128 R20, [R20+0x100] ;  /* 0x0001000014147984 */ /* 0x000e620000000c00 */
[----:B------:R-:W-:Y:S01]  /*3c00*/  ISETP.NE.U32.AND P4, PT, RZ, UR4, PT ;  /* 0x00000004ff007c0c */ /* 0x000fe2000bf85070 */
[----:B---3--:R-:W-:Y:S01]  /*3c10*/  VIADD R0, R0, 0x80 ;  /* 0x0000008000007836 */ /* 0x008fe20000000000 */
[----:B------:R-:W-:Y:S02]  /*3c20*/  SHF.L.U32 R26, R30, 0x1f, RZ ;  /* 0x0000001f1e1a7819 */ /* 0x000fe400000006ff */
[----:B------:R-:W-:Y:S02]  /*3c30*/  ISETP.NE.AND.EX P4, PT, RZ, UR5, PT, P4 ;  /* 0x00000005ff007c0c */ /* 0x000fe4000bf85340 */
[----:B------:R-:W-:Y:S01]  /*3c40*/  PRMT R0, RZ, 0x654, R0 ;  /* 0x00000654ff007816 */ /* 0x000fe20000000000 */
[----:B------:R-:W-:Y:S01]  /*3c50*/  @!PT LDS RZ, [RZ] ;  /* 0x00000000fffff984 */ /* 0x000fe20000000800 */
[----:B------:R-:W-:Y:S01]  /*3c60*/  @!PT LDS RZ, [RZ] ;  /* 0x00000000fffff984 */ /* 0x000fe20000000800 */
[----:B------:R-:W-:Y:S01]  /*3c70*/  @!PT LDS RZ, [RZ] ;  /* 0x00000000fffff984 */ /* 0x000fe20000000800 */
[----:B------:R-:W-:Y:S01]  /*3c80*/  @!PT LDS RZ, [RZ] ;  /* 0x00000000fffff984 */ /* 0x000fe20000000800 */
[----:B------:R3:W-:Y:S06]  /*3c90*/  MEMBAR.ALL.CTA ;  /* 0x0000000000007992 */ /* 0x0007ec0000008000 */
[----:B---3--:R-:W3:Y:S02]  /*3ca0*/  FENCE.VIEW.ASYNC.S ;  /* 0x00000000000073c6 */ /* 0x008ee40000000000 */
[----:B---3--:R3:W-:Y:S01]  /*3cb0*/  SYNCS.ARRIVE.TRANS64.RED.A1T0 RZ, [R0+URZ], RZ ;  /* 0x000000ff00ff79a7 */ /* 0x0087e200081004ff */
[----:B-1----:R-:W-:Y:S11]  /*3cc0*/  LOP3.LUT P3, RZ, R22, 0x1, RZ, 0xc0, !PT ;  /* 0x0000000116ff7812 */ /* 0x002ff6000786c0ff */
[----:B------:R-:W-:Y:S02]  /*3cd0*/  @!UPT UIADD3 URZ, UPT, UPT, URZ, URZ, URZ ;  /* 0x000000fffffff290 */ /* 0x000fe4000fffe0ff */
[----:B------:R-:W-:Y:S02]  /*3ce0*/  @P3 MOV R13, R20 ;  /* 0x00000014000d3202 */ /* 0x000fe40000000f00 */
[----:B------:R-:W-:Y:S01]  /*3cf0*/  @P3 LOP3.LUT R8, R21, 0xffff, RZ, 0xc0, !PT ;  /* 0x0000ffff15083812 */ /* 0x000fe200078ec0ff */
[----:B---3--:R-:W-:Y:S06]  /*3d00*/  @!P0 BRA `(.L_x_70) ;  /* 0x0000000000a48947 */ /* 0x008fec0003800000 */
[----:B------:R-:W-:Y:S01]  /*3d10*/  IMAD.HI.U32 R31, R24, R7, RZ ;  /* 0x00000007181f7227 */ /* 0x000fe200078e00ff */
[----:B------:R-:W-:Y:S02]  /*3d20*/  ISETP.NE.AND P0, PT, R6, 0x1, PT ;  /* 0x000000010600780c */ /* 0x000fe40003f05270 */
[----:B------:R-:W-:Y:S01]  /*3d30*/  ISETP.NE.AND P2, PT, R40, 0x1, PT ;  /* 0x000000012800780c */ /* 0x000fe20003f45270 */
[----:B----4-:R-:W-:Y:S01]  /*3d40*/  IMAD.HI.U32 R34, R19, R16, RZ ;  /* 0x0000001013227227 */ /* 0x010fe200078e00ff */
[----:B------:R-:W-:Y:S02]  /*3d50*/  SHF.R.U32.HI R31, RZ, R18, R31 ;  /* 0x00000012ff1f7219 */ /* 0x000fe4000001161f */
[----:B------:R-:W-:Y:S01]  /*3d60*/  ISETP.NE.AND P5, PT, R2, 0x1, PT ;  /* 0x000000010200780c */ /* 0x000fe20003fa5270 */
[----:B------:R-:W-:Y:S01]  /*3d70*/  IMAD.HI.U32 R36, R13, R16, RZ ;  /* 0x000000100d247227 */ /* 0x000fe200078e00ff */
[----:B------:R-:W-:Y:S02]  /*3d80*/  SHF.R.U32.HI R34, RZ, R17, R34 ;  /* 0x00000011ff227219 */ /* 0x000fe40000011622 */
[----:B------:R-:W-:Y:S01]  /*3d90*/  SEL R3, R24, R31, !P0 ;  /* 0x0000001f18037207 */ /* 0x000fe20004000000 */
[C---:B------:R-:W-:Y:S01]  /*3da0*/  IMAD.HI.U32 R31, R8.reuse, R7, RZ ;  /* 0x00000007081f7227 */ /* 0x040fe200078e00ff */
[----:B------:R-:W-:Y:S02]  /*3db0*/  SEL R11, R19, R34, !P5 ;  /* 0x00000022130b7207 */ /* 0x000fe40006800000 */
[----:B------:R-:W-:Y:S01]  /*3dc0*/  SHF.R.U32.HI R36, RZ, R17, R36 ;  /* 0x00000011ff247219 */ /* 0x000fe20000011624 */
[----:B------:R-:W-:Y:S01]  /*3dd0*/  IMAD.HI.U32 R38, R3, R4, RZ ;  /* 0x0000000403267227 */ /* 0x000fe200078e00ff */
[----:B------:R-:W-:Y:S03]  /*3de0*/  SHF.R.U32.HI R31, RZ, R18, R31 ;  /* 0x00000012ff1f7219 */ /* 0x000fe6000001161f */
[----:B------:R-:W-:Y:S01]  /*3df0*/  IMAD.HI.U32 R34, R11, R4, RZ ;  /* 0x000000040b227227 */ /* 0x000fe200078e00ff */
[----:B------:R-:W-:Y:S02]  /*3e00*/  @P2 SHF.R.U32.HI R3, RZ, R5, R38 ;  /* 0x00000005ff032219 */ /* 0x000fe40000011626 */
[----:B------:R-:W-:Y:S02]  /*3e10*/  SEL R9, R8, R31, !P0 ;  /* 0x0000001f08097207 */ /* 0x000fe40004000000 */
[----:B------:R-:W-:Y:S01]  /*3e20*/  @P2 SHF.R.U32.HI R11, RZ, R5, R34 ;  /* 0x00000005ff0b2219 */ /* 0x000fe20000011622 */
[C---:B------:R-:W-:Y:S01]  /*3e30*/  IMAD R10, R40.reuse, R3, RZ ;  /* 0x00000003280a7224 */ /* 0x040fe200078e02ff */
[----:B------:R-:W-:Y:S01]  /*3e40*/  SEL R3, R13, R36, !P5 ;  /* 0x000000240d037207 */ /* 0x000fe20006800000 */
[C---:B------:R-:W-:Y:S03]  /*3e50*/  IMAD.HI.U32 R14, R9.reuse, R4, RZ ;  /* 0x00000004090e7227 */ /* 0x040fe600078e00ff */
[----:B------:R-:W-:Y:S01]  /*3e60*/  ISETP.GE.AND P0, PT, R9, R10, PT ;  /* 0x0000000a0900720c */ /* 0x000fe20003f06270 */
[C---:B------:R-:W-:Y:S01]  /*3e70*/  IMAD R12, R40.reuse, R11, RZ ;  /* 0x0000000b280c7224 */ /* 0x040fe200078e02ff */
[-C--:B------:R-:W-:Y:S04]  /*3e80*/  SHF.R.U32.HI R14, RZ, R5.reuse, R14 ;  /* 0x00000005ff0e7219 */ /* 0x080fe8000001160e */
[----:B------:R-:W-:Y:S02]  /*3e90*/  ISETP.GE.OR P0, PT, R3, R12, P0 ;  /* 0x0000000c0300720c */ /* 0x000fe40000706670 */
[----:B------:R-:W-:Y:S05]  /*3ea0*/  SEL R15, R9, R14, !P2 ;  /* 0x0000000e090f7207 */ /* 0x000fea0005000000 */
[----:B------:R-:W-:Y:S04]  /*3eb0*/  IMAD.MOV R14, RZ, RZ, -R15 ;  /* 0x000000ffff0e7224 */ /* 0x000fe800078e0a0f */
[----:B------:R-:W-:Y:S02]  /*3ec0*/  IMAD R14, R40, R14, R9 ;  /* 0x0000000e280e7224 */ /* 0x000fe400078e0209 */
[C---:B------:R-:W-:Y:S05]  /*3ed0*/  @!P0 IMAD.HI.U32 R10, R3.reuse, R4, RZ ;  /* 0x00000004030a8227 */ /* 0x040fea00078e00ff */
[----:B------:R-:W-:Y:S04]  /*3ee0*/  @!P0 SHF.R.U32.HI R10, RZ, R5, R10 ;  /* 0x00000005ff0a8219 */ /* 0x000fe8000001160a */
[----:B------:R-:W-:Y:S01]  /*3ef0*/  @!P0 SEL R0, R3, R10, !P2 ;  /* 0x0000000a03008207 */ /* 0x000fe20005000000 */
[----:B------:R-:W-:Y:S03]  /*3f00*/  IMAD.MOV R10, RZ, RZ, -R3 ;  /* 0x000000ffff0a7224 */ /* 0x000fe600078e0a03 */
[----:B------:R-:W-:Y:S01]  /*3f10*/  @!P0 IADD3 R15, PT, PT, R15, -R0, RZ ;  /* 0x800000000f0f8210 */ /* 0x000fe20007ffe0ff */
[----:B------:R-:W-:Y:S01]  /*3f20*/  @!P0 IMAD R0, R11, R14, R0 ;  /* 0x0000000e0b008224 */ /* 0x000fe200078e0200 */
[----:B------:R-:W-:Y:S01]  /*3f30*/  IADD3 R11, PT, PT, -R9, RZ, RZ ;  /* 0x000000ff090b7210 */ /* 0x000fe20007ffe1ff */
[----:B------:R-:W-:Y:S02]  /*3f40*/  IMAD R13, R2, R10, R13 ;  /* 0x0000000a020d7224 */ /* 0x000fe400078e020d */
[----:B------:R-:W-:Y:S02]  /*3f50*/  @!P0 IMAD R9, R15, R40, R3 ;  /* 0x000000280f098224 */ /* 0x000fe400078e0203 */
[----:B------:R-:W-:Y:S02]  /*3f60*/  @!P0 IMAD.MOV.U32 R3, RZ, RZ, R0 ;  /* 0x000000ffff038224 */ /* 0x000fe400078e0000 */
[----:B------:R-:W-:Y:S02]  /*3f70*/  IMAD R8, R6, R11, R8 ;  /* 0x0000000b06087224 */ /* 0x000fe400078e0208 */
[----:B------:R-:W-:Y:S02]  /*3f80*/  IMAD R13, R3, R2, R13 ;  /* 0x00000002030d7224 */ /* 0x000fe400078e020d */
[----:B------:R-:W-:Y:S02]  /*3f90*/  IMAD R8, R9, R6, R8 ;  /* 0x0000000609087224 */ /* 0x000fe400078e0208 */
.L_x_70:
[----:B------:R-:W-:Y:S05]  /*3fa0*/  BRA.U UP1, `(.L_x_71) ;  /* 0x0000000101107547 */ /* 0x000fea000b800000 */
[----:B------:R-:W-:Y:S04]  /*3fb0*/  MOV R0, UR13 ;  /* 0x0000000d00007c02 */ /* 0x000fe80008000f00 */
[----:B------:R-:W-:Y:S04]  /*3fc0*/  SHF.L.U32 R3, R0, 0x1f, RZ ;  /* 0x0000001f00037819 */ /* 0x000fe800000006ff */
[----:B------:R-:W1:Y:S02]  /*3fd0*/  SYNCS.PHASECHK.TRANS64.TRYWAIT P0, [UR6+0x68], R3 ;  /* 0x00006803ff0075a7 */ /* 0x000e640008001106 */
[----:B-1----:R-:W-:Y:S05]  /*3fe0*/  @!P0 BRA `(.L_x_72) ;  /* 0x0000002800508947 */ /* 0x002fea0003800000 */
.L_x_71:
[----:B------:R-:W-:Y:S05]  /*3ff0*/  BRA.U !UP3, `(.L_x_73) ;  /* 0x000000010b347547 */ /* 0x000fea000b800000 */
[----:B------:R-:W-:Y:S01]  /*4000*/  UPLOP3.LUT UP0, UPT, UPT, UPT, UP2, 0x80, 0x8 ;  /* 0x000000000008789c */ /* 0x000fe20003f0f020 */
[----:B-1----:R-:W-:Y:S02]  /*4010*/  HFMA2 R0, -RZ, RZ, 0, 5.9604644775390625e-08 ;  /* 0x00000001ff007431 */ /* 0x002fe400000001ff */
[----:B------:R-:W-:Y:S03]  /*4020*/  IMAD.MOV.U32 R96, RZ, RZ, 0x1 ;  /* 0x00000001ff607424 */ /* 0x000fe600078e00ff */
[----:B------:R-:W-:Y:S05]  /*4030*/  PLOP3.LUT P0, PT, PT, PT, UP0, 0x80, 0x8 ;  /* 0x000000000008781c */ /* 0x000fea0003f0f008 */
[----:B------:R-:W1:Y:S01]  /*4040*/  @UP0 LDCU.64 UR8, c[0x0][0x888] ;  /* 0x00011100ff0807ac */ /* 0x000e620008000a00 */
[----:B------:R-:W-:Y:S07]  /*4050*/  @UP0 UIMAD UR7, UR36, UR4, URZ ;  /* 0x00000004240702a4 */ /* 0x000fee000f8e02ff */
[----:B------:R-:W-:Y:S01]  /*4060*/  @!P0 PRMT R96, R0, 0x7610, R96 ;  /* 0x0000761000608816 */ /* 0x000fe20000000060 */
[----:B-1----:R-:W-:Y:S03]  /*4070*/  @UP0 UIMAD.WIDE UR8, UR7, 0x4, UR8 ;  /* 0x00000004070808a5 */ /* 0x002fe6000f8e0208 */
[----:B------:R-:W1:Y:S03]  /*4080*/  @!UP0 LDCU UR7, c[0x0][0x880] ;  /* 0x00011000ff0787ac */ /* 0x000e660008000800 */
[----:B------:R-:W-:Y:S01]  /*4090*/  IMAD.U32 R10, RZ, RZ, UR8 ;  /* 0x00000008ff0a7e24 */ /* 0x000fe2000f8e00ff */
[----:B------:R-:W-:Y:S05]  /*40a0*/  MOV R11, UR9 ;  /* 0x00000009000b7c02 */ /* 0x000fea0008000f00 */
[----:B-----5:R3:W5:Y:S02]  /*40b0*/  @P0 LDG.E R49, desc[UR40][R10.64] ;  /* 0x000000280a310981 */ /* 0x020764000c1e1900 */
[----:B-1-3--:R-:W-:Y:S07]  /*40c0*/  @!P0 IMAD.U32 R49, RZ, RZ, UR7 ;  /* 0x00000007ff318e24 */ /* 0x00afee000f8e00ff */
.L_x_73:
[----:B-----5:R-:W-:Y:S01]  /*40d0*/  @!P4 FSETP.EQ.AND P5, PT, R49, RZ, PT ;  /* 0x000000ff3100c20b */ /* 0x020fe20003fa2000 */
[----:B------:R-:W-:Y:S01]  /*40e0*/  @!UPT UIADD3 URZ, UPT, UPT, URZ, URZ, URZ ;  /* 0x000000fffffff290 */ /* 0x000fe2000fffe0ff */
[----:B------:R-:W-:Y:S11]  /*40f0*/  @!P4 BRA `(.L_x_74) ;  /* 0x000000000014c947 */ /* 0x000ff60003800000 */
[----:B------:R-:W-:Y:S02]  /*4100*/  LOP3.LUT P0, RZ, R96, 0xff, RZ, 0xc0, !PT ;  /* 0x000000ff60ff7812 */ /* 0x000fe4000780c0ff */
[----:B------:R-:W-:Y:S04]  /*4110*/  PLOP3.LUT P5, PT, PT, PT, UP0, 0x80, 0x8 ;  /* 0x000000000008781c */ /* 0x000fe80003faf008 */
[----:B------:R-:W-:Y:S07]  /*4120*/  PLOP3.LUT P5, PT, P5, PT, PT, 0x8, 0x80 ;  /* 0x000000000080781c */ /* 0x000fee0002fae170 */
[----:B------:R-:W-:Y:S11]  /*4130*/  @P0 FSETP.EQ.AND P5, PT, R49, RZ, PT ;  /* 0x000000ff3100020b */ /* 0x000ff60003fa2000 */
[----:B------:R-:W-:Y:S02]  /*4140*/  @!UPT UIADD3 URZ, UPT, UPT, URZ, URZ, URZ ;  /* 0x000000fffffff290 */ /* 0x000fe4000fffe0ff */
.L_x_74:
[----:B------:R-:W3:Y:S01]  /*4150*/  SYNCS.PHASECHK.TRANS64.TRYWAIT P4, [UR6+0x58], R26 ;  /* 0x0000581aff0075a7 */ /* 0x000ee20008081106 */
[----:B------:R-:W-:Y:S01]  /*4160*/  @P3 SHF.R.U32.HI R27, RZ, 0x10, R21 ;  /* 0x00000010ff1b3819 */ /* 0x000fe20000011615 */
[----:B------:R-:W-:Y:S01]  /*4170*/  VIADD R29, R29, 0x1 ;  /* 0x000000011d1d7836 */ /* 0x000fe20000000000 */
[----:B------:R-:W5:Y:S08]  /*4180*/  LDC.64 R14, c[0x0][0xb10] ;  /* 0x0002c400ff0e7b82 */ /* 0x000f700000000a00 */
[----:B------:R-:W2:Y:S08]  /*4190*/  LDC.64 R10, c[0x0][0xb18] ;  /* 0x0002c600ff0a7b82 */ /* 0x000eb00000000a00 */
[----:B-1----:R-:W1:Y:S08]  /*41a0*/  @!P1 LDC R0, c[0x0][0xb20] ;  /* 0x0002c800ff009b82 */ /* 0x002e700000000800 */
[----:B------:R-:W4:Y:S01]  /*41b0*/  @!P1 LDC R3, c[0x0][0xb0c] ;  /* 0x0002c300ff039b82 */ /* 0x000f220000000800 */
[----:B-----5:R-:W-:Y:S05]  /*41c0*/  @!P1 IMAD.HI.U32 R14, R13, R14, RZ ;  /* 0x0000000e0d0e9227 */ /* 0x020fea00078e00ff */
[----:B------:R-:W-:Y:S01]  /*41d0*/  @!P1 SHF.R.U32.HI R14, RZ, R15, R14 ;  /* 0x0000000fff0e9219 */ /* 0x000fe2000001160e */
[----:B--2---:R-:W-:Y:S01]  /*41e0*/  @!P1 IMAD.HI.U32 R11, R8, R11, RZ ;  /* 0x0000000b080b9227 */ /* 0x004fe200078e00ff */
[----:B------:R-:W-:Y:S04]  /*41f0*/  @!P1 ISETP.NE.AND P0, PT, R10, 0x1, PT ;  /* 0x000000010a00980c */ /* 0x000fe80003f05270 */
[----:B-1----:R-:W-:Y:S02]  /*4200*/  @!P1 SHF.R.U32.HI R9, RZ, R0, R11 ;  /* 0x00000000ff099219 */ /* 0x002fe4000001160b */
[----:B----4-:R-:W-:Y:S02]  /*4210*/  @!P1 ISETP.NE.AND P2, PT, R3, 0x1, PT ;  /* 0x000000010300980c */ /* 0x010fe40003f45270 */
[----:B------:R-:W-:Y:S02]  /*4220*/  @!P1 SEL R9, R8, R9, !P0 ;  /* 0x0000000908099207 */ /* 0x000fe40004000000 */
[----:B------:R-:W-:Y:S02]  /*4230*/  ELECT P0, URZ, PT ;  /* 0x0000000000ff782f */ /* 0x000fe40003800000 */
[----:B------:R-:W-:Y:S05]  /*4240*/  @!P1 SEL R14, R13, R14, !P2 ;  /* 0x0000000e0d0e9207 */ /* 0x000fea0005000000 */
[----:B------:R-:W-:Y:S02]  /*4250*/  @!P1 IMAD.IADD R0, R9, 0x1, -R14 ;  /* 0x0000000109009824 */ /* 0x000fe400078e0a0e */
[----:B------:R-:W-:Y:S02]  /*4260*/  @!P1 IMAD.IADD R9, R14, 0x1, -R9 ;  /* 0x000000010e099824 */ /* 0x000fe400078e0a09 */
[----:B------:R-:W-:Y:S02]  /*4270*/  @!P1 IMAD R13, R0, R3, R13 ;  /* 0x00000003000d9224 */ /* 0x000fe400078e020d */
[----:B------:R-:W-:Y:S01]  /*4280*/  @!P1 IMAD R8, R9, R10, R8 ;  /* 0x0000000a09089224 */ /* 0x000fe200078e0208 */
[----:B---3--:R-:W-:Y:S06]  /*4290*/  @!P4 BRA `(.L_x_75) ;  /* 0x0000002400bcc947 */ /* 0x008fec0003800000 */
.L_x_128:
[----:B------:R-:W-:Y:S01]  /*42a0*/  PLOP3.LUT P5, PT, P5, P0, PT, 0xf2, 0x2f ;  /* 0x00000000002f781c */ /* 0x000fe20002fa1e72 */
[----:B------:R-:W-:Y:S01]  /*42b0*/  UMOV UR14, 0x0 ;  /* 0x00000000000e7882 */ /* 0x000fe20000000000 */
[----:B------:R-:W-:Y:S01]  /*42c0*/  LOP3.LUT R30, R30, 0x1, RZ, 0x3c, !PT ;  /* 0x000000011e1e7812 */ /* 0x000fe200078e3cff */
[----:B------:R-:W-:Y:S01]  /*42d0*/  UMOV UR15, 0x10000000 ;  /* 0x10000000000f7882 */ /* 0x000fe20000000000 */
[----:B------:R-:W-:Y:S01]  /*42e0*/  UMOV UR12, UR36 ;  /* 0x00000024000c7c82 */ /* 0x000fe20008000000 */
[----:B------:R-:W-:Y:S08]  /*42f0*/  @P3 R2UR UR36, R27 ;  /* 0x000000001b2432ca */ /* 0x000ff000000e0000 */
[----:B-1----:R-:W-:Y:S01]  /*4300*/  @!P5 IADD3 R3, P0, PT, R32, 0x580, RZ ;  /* 0x000005802003d810 */ /* 0x002fe20007f1e0ff */
[----:B------:R-:W-:Y:S01]  /*4310*/  @!P5 IMAD.SHL.U32 R91, R91, 0x40, RZ ;  /* 0x000000405b5bd824 */ /* 0x000fe200078e00ff */
[----:B------:R-:W-:Y:S01]  /*4320*/  VOTEU.ALL UP1, P5 ;  /* 0x0000000000ff7886 */ /* 0x000fe20002820000 */
[----:B------:R-:W-:Y:S01]  /*4330*/  @!P5 IMAD.SHL.U32 R97, R97, 0x40, RZ ;  /* 0x000000406161d824 */ /* 0x000fe200078e00ff */
[----:B------:R-:W-:Y:S01]  /*4340*/  @!P5 R2UR UR8, R3 ;  /* 0x000000000308d2ca */ /* 0x000fe200000e0000 */
[----:B------:R-:W-:Y:S01]  /*4350*/  @!P5 IMAD.X R0, RZ, RZ, R33, P0 ;  /* 0x000000ffff00d224 */ /* 0x000fe200000e0621 */
[----:B------:R-:W-:Y:S01]  /*4360*/  @!P5 R2UR UR10, R91 ;  /* 0x000000005b0ad2ca */ /* 0x000fe200000e0000 */
[----:B------:R-:W-:Y:S01]  /*4370*/  @!UP1 UIADD3 UR9, UPT, UPT, UR6, 0x50, URZ ;  /* 0x0000005006099890 */ /* 0x000fe2000fffe0ff */
[----:B------:R-:W-:Y:S01]  /*4380*/  @!P5 R2UR UR11, R97 ;  /* 0x00000000610bd2ca */ /* 0x000fe200000e0000 */
[----:B------:R-:W-:Y:S01]  /*4390*/  IMAD.IADD R91, R8, 0x1, R79 ;  /* 0x00000001085b7824 */ /* 0x000fe200078e024f */
[----:B------:R-:W-:Y:S01]  /*43a0*/  @!P5 R2UR UR7, R0 ;  /* 0x000000000007d2ca */ /* 0x000fe200000e0000 */
[----:B------:R-:W-:Y:S01]  /*43b0*/  IMAD.IADD R97, R13, 0x1, R90 ;  /* 0x000000010d617824 */ /* 0x000fe200078e025a */
[C---:B------:R-:W-:Y:S04]  /*43c0*/  ISETP.NE.AND P0, PT, R29.reuse, 0x2, PT ;  /* 0x000000021d00780c */ /* 0x040fe80003f05270 */
[----:B------:R-:W-:Y:S01]  /*43d0*/  SEL R3, RZ, 0x1, P0 ;  /* 0x00000001ff037807 */ /* 0x000fe20000000000 */
[----:B------:R-:W-:Y:S01]  /*43e0*/  IMAD.U32 R10, RZ, RZ, UR8 ;  /* 0x00000008ff0a7e24 */ /* 0x000fe2000f8e00ff */
[----:B------:R-:W-:Y:S01]  /*43f0*/  @!UP1 UIADD3 UR8, UPT, UPT, UR6, 0x200, URZ ;  /* 0x0000020006089890 */ /* 0x000fe2000fffe0ff */
[----:B------:R-:W-:Y:S01]  /*4400*/  SEL R29, R29, RZ, P0 ;  /* 0x000000ff1d1d7207 */ /* 0x000fe20000000000 */
[----:B------:R-:W-:Y:S01]  /*4410*/  VOTEU.ALL UP1, P5 ;  /* 0x0000000000ff7886 */ /* 0x000fe20002820000 */
[----:B------:R-:W-:Y:S02]  /*4420*/  LOP3.LUT R28, R28, R3, RZ, 0x3c, !PT ;  /* 0x000000031c1c7212 */ /* 0x000fe400078e3cff */
[----:B------:R-:W-:Y:S01]  /*4430*/  IMAD.U32 R11, RZ, RZ, UR7 ;  /* 0x00000007ff0b7e24 */ /* 0x000fe2000f8e00ff */
[----:B------:R-:W-:Y:S04]  /*4440*/  @!P5 R2UR UR16, R10 ;  /* 0x000000000a10d2ca */ /* 0x000fe800000e0000 */
[----:B------:R-:W-:Y:S11]  /*4450*/  @!P5 R2UR UR17, R11 ;  /* 0x000000000b11d2ca */ /* 0x000ff600000e0000 */
[----:B------:R-:W-:Y:S02]  /*4460*/  @!UPT UIADD3 URZ, UPT, UPT, URZ, URZ, URZ ;  /* 0x000000fffffff290 */ /* 0x000fe4000fffe0ff */
[----:B------:R3:W-:Y:S01]  /*4470*/  @!UP1 UTMALDG.3D [UR8], [UR16], desc[UR14] ;  /* 0x00000e08100095b4 */ /* 0x0007e20008011000 */
[----:B------:R3:W-:Y:S01]  /*4480*/  @!P5 SYNCS.ARRIVE.TRANS64.RED.A0TR RZ, [UR6+0x50], R25 ;  /* 0x00005019ffffd9a7 */ /* 0x0007e20008300406 */
[----:B------:R-:W-:Y:S01]  /*4490*/  UPLOP3.LUT UP1, UPT, UPT, UPT, UPT, 0x80, 0x8 ;  /* 0x000000000008789c */ /* 0x000fe20003f2f070 */
[----:B------:R-:W-:Y:S01]  /*44a0*/  SYNCS.ARRIVE.TRANS64.RED.A1T0 RZ, [UR37], RZ ;  /* 0x000000ffffff79a7 */ /* 0x000fe20008100425 */
[----:B------:R-:W-:Y:S09]  /*44b0*/  @P3 BRA `(.L_x_76) ;  /* 0xfffffff400b43947 */ /* 0x000ff2000383ffff */
[----:B------:R-:W-:Y:S07]  /*44c0*/  MOV R0, UR6 ;  /* 0x0000000600007c02 */ /* 0x000fee0008000f00 */
.L_x_77:
[----:B-1----:R-:W-:-:S04]  /*44d0*/  SHF.L.U32 R3, R30, 0x1f, RZ ;  /* 0x0000001f1e037819 */ /* 0x002fc800000006ff */
[----:B------:R1:W2:Y:S03]  /*44e0*/  SYNCS.PHASECHK.TRANS64.TRYWAIT P0, [R0+URZ+0x58], R3 ;  /* 0x00005803000075a7 */ /* 0x0002a600080011ff */
[----:B--2---:R-:W-:Y:S05]  /*44f0*/  @!P0 NANOSLEEP.SYNCS 0x989680 ;  /* 0x009896800000895d */ /* 0x004fea0003900000 */
[----:B------:R-:W2:Y:S02]  /*4500*/  @!P0 SYNCS.PHASECHK.TRANS64 P0, [R0+URZ+0x58], R3 ;  /* 0x00005803000085a7 */ /* 0x000ea400080010ff */
[----:B--23--:R-:W-:Y:S05]  /*4510*/  @P0 EXIT ;  /* 0x000000000000094d */ /* 0x00cfea0003800000 */
[----:B------:R-:W-:Y:S05]  /*4520*/  BRA `(.L_x_77) ;  /* 0xfffffffc00e87947 */ /* 0x000fea000383ffff */
.L_x_68:
[----:B------:R-:W-:-:S06]  /*4530*/  UISETP.GE.AND UP1, UPT, UR8, 0x4, UPT ;  /* 0x000000040800788c */ /* 0x000fcc000bf26270 */
[----:B------:R-:W-:-:S13]  /*4540*/  PLOP3.LUT P0, PT, PT, PT, UP1, 0x80, 0x8 ;  /* 0x000000000008781c */ /* 0x000fda0003f0f018 */
[----:B------:R-:W-:Y:S05]  /*4550*/  @!P0 EXIT ;  /* 0x000000000000894d */ /* 0x000fea0003800000 */
[----:B------:R-:W-:Y:S01]  /*4560*/  BAR.SYNC.DEFER_BLOCKING 0x6, 0xa0 ;  /* 0x0182800000007b1d */ /* 0x000fe20000010000 */
[C---:B------:R-:W-:Y:S02]  /*4570*/  IMAD.SHL.U32 R5, R101.reuse, 0x40, RZ ;  /* 0x0000004065057824 */ /* 0x040fe400078e00ff */
[----:B------:R-:W-:Y:S02]  /*4580*/  HFMA2 R111, -RZ, RZ, 0, 0 ;  /* 0x00000000ff6f7431 */ /* 0x000fe400000001ff */
[C---:B------:R-:W-:Y:S01]  /*4590*/  IMAD.SHL.U32 R0, R101.reuse, 0x20, RZ ;  /* 0x0000002065007824 */ /* 0x040fe200078e00ff */
[----:B------:R-:W-:Y:S01]  /*45a0*/  CS2R R106, SRZ ;  /* 0x00000000006a7805 */ /* 0x000fe2000001ff00 */
[----:B------:R-:W-:Y:S01]  /*45b0*/  IMAD.SHL.U32 R2, R101, 0x2, RZ ;  /* 0x0000000265027824 */ /* 0x000fe200078e00ff */
[----:B------:R-:W-:Y:S01]  /*45c0*/  UMOV UR43, 0x400 ;  /* 0x00000400002b7882 */ /* 0x000fe20000000000 */
[----:B------:R-:W1:Y:S01]  /*45d0*/  LDC R99, c[0x0][0x370] ;  /* 0x0000dc00ff637b82 */ /* 0x000e620000000800 */
[----:B------:R-:W-:Y:S01]  /*45e0*/  ULEA UR43, UR37, UR43, 0x18 ;  /* 0x0000002b252b7291 */ /* 0x000fe2000f8ec0ff */
[----:B------:R-:W-:Y:S01]  /*45f0*/  LOP3.LUT R7, R5, 0x180, RZ, 0xc0, !PT ;  /* 0x0000018005077812 */ /* 0x000fe200078ec0ff */
[C---:B------:R-:W-:Y:S01]  /*4600*/  IMAD.SHL.U32 R103, R101.reuse, 0x8, RZ ;  /* 0x0000000865677824 */ /* 0x040fe200078e00ff */
[----:B------:R-:W-:Y:S01]  /*4610*/  LOP3.LUT R0, R0, 0xc00, RZ, 0xc0, !PT ;  /* 0x00000c0000007812 */ /* 0x000fe200078ec0ff */
[----:B------:R-:W-:Y:S01]  /*4620*/  IMAD.U32 R46, R101, 0x10000, RZ ;  /* 0x00010000652e7824 */ /* 0x000fe200078e00ff */
[----:B------:R-:W-:Y:S01]  /*4630*/  LOP3.LUT R2, R7, 0x20, R2, 0xf8, !PT ;  /* 0x0000002007027812 */ /* 0x000fe200078ef802 */
[----:B------:R-:W-:Y:S01]  /*4640*/  UIADD3 UR4, UPT, UPT, UR43, 0x1200, URZ ;  /* 0x000012002b047890 */ /* 0x000fe2000fffe0ff */
[----:B------:R-:W2:Y:S01]  /*4650*/  LDC R42, c[0x0][0xb0c] ;  /* 0x0002c300ff2a7b82 */ /* 0x000ea20000000800 */
[----:B------:R-:W-:Y:S01]  /*4660*/  LOP3.LUT R0, R0, 0x40, R5, 0xf8, !PT ;  /* 0x0000004000007812 */ /* 0x000fe200078ef805 */
[----:B------:R-:W-:Y:S01]  /*4670*/  IMAD.MOV.U32 R44, RZ, RZ, RZ ;  /* 0x000000ffff2c7224 */ /* 0x000fe200078e00ff */
[----:B------:R-:W-:Y:S01]  /*4680*/  LOP3.LUT R103, R2, 0x30, R103, 0x78, !PT ;  /* 0x0000003002677812 */ /* 0x000fe200078e7867 */
[----:B------:R-:W-:Y:S01]  /*4690*/  IMAD.MOV.U32 R108, RZ, RZ, RZ ;  /* 0x000000ffff6c7224 */ /* 0x000fe200078e00ff */
[----:B------:R-:W-:Y:S01]  /*46a0*/  LOP3.LUT R0, R0, 0x200, R5, 0xf8, !PT ;  /* 0x0000020000007812 */ /* 0x000fe200078ef805 */
[----:B------:R-:W-:Y:S01]  /*46b0*/  IMAD.SHL.U32 R5, R101, 0x10, RZ ;  /* 0x0000001065057824 */ /* 0x000fe200078e00ff */
[----:B------:R-:W-:Y:S01]  /*46c0*/  LOP3.LUT R46, R46, 0x600000, RZ, 0xc0, !PT ;  /* 0x006000002e2e7812 */ /* 0x000fe200078ec0ff */
[----:B------:R-:W4:Y:S01]  /*46d0*/  LDC R98, c[0x0][0xb20] ;  /* 0x0002c800ff627b82 */ /* 0x000f220000000800 */
[----:B------:R-:W3:Y:S01]  /*46e0*/  LDS R3, [UR43+0x120] ;  /* 0x0001202bff037984 */ /* 0x000ee20008000800 */
[----:B------:R-:W-:Y:S01]  /*46f0*/  LOP3.LUT R103, R0, R103, RZ, 0xfc, !PT ;  /* 0x0000006700677212 */ /* 0x000fe200078efcff */
[----:B------:R-:W-:Y:S01]  /*4700*/  IMAD.U32 R109, RZ, RZ, UR4 ;  /* 0x00000004ff6d7e24 */ /* 0x000fe2000f8e00ff */
[----:B------:R-:W-:Y:S01]  /*4710*/  LOP3.LUT R5, R5, 0x20, RZ, 0xc0, !PT ;  /* 0x0000002005057812 */ /* 0x000fe200078ec0ff */
[----:B------:R-:W1:Y:S01]  /*4720*/  LDCU.64 UR46, c[0x0][0x348] ;  /* 0x00006900ff2e77ac */ /* 0x000e620008000a00 */
[----:B------:R-:W-:-:S02]  /*4730*/  IADD3 R102, PT, PT, R103, UR43, RZ ;  /* 0x0000002b67667c10 */ /* 0x000fc4000fffe0ff */
[----:B------:R-:W1:Y:S01]  /*4740*/  LDC R41, c[0x0][0xb30] ;  /* 0x0002cc00ff297b82 */ /* 0x000e620000000800 */
[----:B------:R-:W1:Y:S01]  /*4750*/  LDCU.64 UR38, c[0x0][0x888] ;  /* 0x00011100ff2677ac */ /* 0x000e620008000a00 */
[----:B------:R-:W-:Y:S01]  /*4760*/  IADD3 R102, PT, PT, -R5, 0x200, R102 ;  /* 0x0000020005667810 */ /* 0x000fe20007ffe166 */
[----:B------:R-:W-:-:S05]  /*4770*/  UIADD3 UR42, UPT, UPT, UR43, 0x200, URZ ;  /* 0x000002002b2a7890 */ /* 0x000fca000fffe0ff */
[----:B------:R-:W1:Y:S08]  /*4780*/  LDC.64 R88, c[0x0][0xb10] ;  /* 0x0002c400ff587b82 */ /* 0x000e700000000a00 */
[----:B------:R-:W1:Y:S08]  /*4790*/  LDC.64 R38, c[0x0][0xb18] ;  /* 0x0002c600ff267b82 */ /* 0x000e700000000a00 */
[----:B------:R-:W1:Y:S08]  /*47a0*/  LDC.64 R84, c[0x0][0x888] ;  /* 0x00022200ff547b82 */ /* 0x000e700000000a00 */
[----:B------:R-:W1:Y:S01]  /*47b0*/  LDC.64 R36, c[0x0][0xb28] ;  /* 0x0002ca00ff247b82 */ /* 0x000e620000000a00 */
[----:B---3--:R-:W-:-:S07]  /*47c0*/  IMAD.IADD R46, R3, 0x1, R46 ;  /* 0x00000001032e7824 */ /* 0x008fce00078e022e */
[----:B------:R-:W3:Y:S08]  /*47d0*/  LDC.64 R86, c[0x0][0x890] ;  /* 0x00022400ff567b82 */ /* 0x000ef00000000a00 */
[----:B------:R-:W1:Y:S08]  /*47e0*/  LDC.64 R82, c[0x0][0x8b0] ;  /* 0x00022c00ff527b82 */ /* 0x000e700000000a00 */
[----:B------:R-:W1:Y:S08]  /*47f0*/  LDC.64 R80, c[0x0][0x8a8] ;  /* 0x00022a00ff507b82 */ /* 0x000e700000000a00 */
[----:B--2-4-:R-:W1:Y:S02]  /*4800*/  LDC R100, c[0x0][0x374] ;  /* 0x0000dd00ff647b82 */ /* 0x014e640000000800 */
.L_x_95:
[----:B------:R-:W-:Y:S02]  /*4810*/  LEA R0, R111, UR43, 0x3 ;  /* 0x0000002b6f007c11 */ /* 0x000fe4000f8e18ff */
[----:B------:R-:W-:Y:S02]  /*4820*/  SHF.L.U32 R3, R107, 0x1f, RZ ;  /* 0x0000001f6b037819 */ /* 0x000fe400000006ff */
[----:B------:R-:W-:Y:S02]  /*4830*/  LEA R16, R111, UR43, 0x4 ;  /* 0x0000002b6f107c11 */ /* 0x000fe4000f8e20ff */
[----:B--2---:R-:W2:Y:S02]  /*4840*/  SYNCS.PHASECHK.TRANS64.TRYWAIT P0, [R0+URZ+0x70], R3 ;  /* 0x00007003000075a7 */ /* 0x004ea400080011ff */
[----:B-12---:R-:W-:Y:S05]  /*4850*/  @!P0 BRA `(.L_x_78) ;  /* 0x0000002000648947 */ /* 0x006fea0003800000 */
.L_x_129:
[----:B------:R-:W4:Y:S01]  /*4860*/  LDC.64 R12, c[0x0][0xb10] ;  /* 0x0002c400ff0c7b82 */ /* 0x000f220000000a00 */
[----:B------:R-:W3:Y:S01]  /*4870*/  LDS.128 R16, [R16+0x100] ;  /* 0x0001000010107984 */ /* 0x000ee20000000c00 */
[----:B-1----:R-:W-:Y:S01]  /*4880*/  ISETP.NE.AND P1, PT, R41, 0x1, PT ;  /* 0x000000012900780c */ /* 0x002fe20003f25270 */
[----:B--2---:R-:W-:Y:S01]  /*4890*/  VIADD R0, R0, 0x80 ;  /* 0x0000008000007836 */ /* 0x004fe20000000000 */
[----:B------:R-:W-:Y:S04]  /*48a0*/  ISETP.GE.AND P0, PT, R40, 0x1, PT ;  /* 0x000000012800780c */ /* 0x000fe80003f06270 */
[----:B------:R-:W1:Y:S01]  /*48b0*/  LDC.64 R10, c[0x0][0xb18] ;  /* 0x0002c600ff0a7b82 */ /* 0x000e620000000a00 */
[----:B------:R-:W-:Y:S01]  /*48c0*/  PRMT R0, RZ, 0x654, R0 ;  /* 0x00000654ff007816 */ /* 0x000fe20000000000 */
[----:B------:R-:W-:Y:S01]  /*48d0*/  @!PT LDS RZ, [RZ] ;  /* 0x00000000fffff984 */ /* 0x000fe20000000800 */
[----:B------:R-:W-:Y:S01]  /*48e0*/  @!PT LDS RZ, [RZ] ;  /* 0x00000000fffff984 */ /* 0x000fe20000000800 */
[----:B------:R-:W-:Y:S01]  /*48f0*/  @!PT LDS RZ, [RZ] ;  /* 0x00000000fffff984 */ /* 0x000fe20000000800 */
[----:B------:R-:W-:Y:S01]  /*4900*/  @!PT LDS RZ, [RZ] ;  /* 0x00000000fffff984 */ /* 0x000fe20000000800 */
[----:B------:R2:W-:Y:S06]  /*4910*/  MEMBAR.ALL.CTA ;  /* 0x0000000000007992 */ /* 0x0005ec0000008000 */
[----:B--2---:R-:W2:Y:S01]  /*4920*/  FENCE.VIEW.ASYNC.S ;  /* 0x00000000000073c6 */ /* 0x004ea20000000000 */
[----:B------:R-:W1:Y:S08]  /*4930*/  @!P1 LDC R14, c[0x0][0xb20] ;  /* 0x0002c800ff0e9b82 */ /* 0x000e700000000800 */
[----:B------:R-:W1:Y:S01]  /*4940*/  @!P1 LDC R9, c[0x0][0xb0c] ;  /* 0x0002c300ff099b82 */ /* 0x000e620000000800 */
[----:B--2---:R2:W-:Y:S01]  /*4950*/  SYNCS.ARRIVE.TRANS64.RED.A1T0 RZ, [R0+URZ], RZ ;  /* 0x000000ff00ff79a7 */ /* 0x0045e200081004ff */
[----:B---3--:R-:W-:Y:S04]  /*4960*/  LOP3.LUT P4, RZ, R18, 0x1, RZ, 0xc0, !PT ;  /* 0x0000000112ff7812 */ /* 0x008fe8000788c0ff */
[----:B------:R-:W-:Y:S09]  /*4970*/  P2R R110, PR, RZ, 0x10 ;  /* 0x00000010ff6e7803 */ /* 0x000ff20000000000 */
[----:B------:R-:W-:Y:S02]  /*4980*/  @P4 MOV R45, R16 ;  /* 0x00000010002d4202 */ /* 0x000fe40000000f00 */
[----:B------:R-:W-:Y:S01]  /*4990*/  @P4 LOP3.LUT R43, R17, 0xffff, RZ, 0xc0, !PT ;  /* 0x0000ffff112b4812 */ /* 0x000fe200078ec0ff */
[----:B--2-4-:R-:W-:Y:S06]  /*49a0*/  @!P0 BRA `(.L_x_79) ;  /* 0x0000000000a48947 */ /* 0x014fec0003800000 */
[----:B------:R-:W-:Y:S01]  /*49b0*/  IMAD.HI.U32 R21, R100, R39, RZ ;  /* 0x0000002764157227 */ /* 0x000fe200078e00ff */
[----:B------:R-:W-:Y:S02]  /*49c0*/  ISETP.NE.AND P0, PT, R38, 0x1, PT ;  /* 0x000000012600780c */ /* 0x000fe40003f05270 */
[----:B------:R-:W-:Y:S01]  /*49d0*/  ISETP.NE.AND P2, PT, R40, 0x1, PT ;  /* 0x000000012800780c */ /* 0x000fe20003f45270 */
[----:B------:R-:W-:Y:S01]  /*49e0*/  IMAD.HI.U32 R20, R99, R88, RZ ;  /* 0x0000005863147227 */ /* 0x000fe200078e00ff */
[----:B------:R-:W-:Y:S02]  /*49f0*/  SHF.R.U32.HI R21, RZ, R98, R21 ;  /* 0x00000062ff157219 */ /* 0x000fe40000011615 */
[----:B------:R-:W-:Y:S01]  /*4a00*/  ISETP.NE.AND P3, PT, R42, 0x1, PT ;  /* 0x000000012a00780c */ /* 0x000fe20003f65270 */
[----:B------:R-:W-:Y:S01]  /*4a10*/  IMAD.HI.U32 R24, R45, R88, RZ ;  /* 0x000000582d187227 */ /* 0x000fe200078e00ff */
[----:B------:R-:W-:Y:S02]  /*4a20*/  SHF.R.U32.HI R20, RZ, R89, R20 ;  /* 0x00000059ff147219 */ /* 0x000fe40000011614 */
[----:B------:R-:W-:Y:S01]  /*4a30*/  SEL R3, R100, R21, !P0 ;  /* 0x0000001564037207 */ /* 0x000fe20004000000 */
[----:B------:R-:W-:Y:S01]  /*4a40*/  IMAD.HI.U32 R21, R43, R39, RZ ;  /* 0x000000272b157227 */ /* 0x000fe200078e00ff */
[----:B------:R-:W-:Y:S02]  /*4a50*/  SEL R7, R99, R20, !P3 ;  /* 0x0000001463077207 */ /* 0x000fe40005800000 */
[----:B------:R-:W-:Y:S01]  /*4a60*/  SHF.R.U32.HI R24, RZ, R89, R24 ;  /* 0x00000059ff187219 */ /* 0x000fe20000011618 */
[-C--:B------:R-:W-:Y:S04]  /*4a70*/  IMAD.HI.U32 R20, R3, R36.reuse, RZ ;  /* 0x0000002403147227 */ /* 0x080fe800078e00ff */
[----:B------:R-:W-:Y:S01]  /*4a80*/  IMAD.HI.U32 R22, R7, R36, RZ ;  /* 0x0000002407167227 */ /* 0x000fe200078e00ff */
[-C--:B------:R-:W-:Y:S02]  /*4a90*/  @P2 SHF.R.U32.HI R3, RZ, R37.reuse, R20 ;  /* 0x00000025ff032219 */ /* 0x080fe40000011614 */
[----:B------:R-:W-:Y:S02]  /*4aa0*/  SHF.R.U32.HI R20, RZ, R98, R21 ;  /* 0x00000062ff147219 */ /* 0x000fe40000011615 */
[----:B------:R-:W-:Y:S01]  /*4ab0*/  @P2 SHF.R.U32.HI R7, RZ, R37, R22 ;  /* 0x00000025ff072219 */ /* 0x000fe20000011616 */
[C---:B------:R-:W-:Y:S01]  /*4ac0*/  IMAD R2, R40.reuse, R3, RZ ;  /* 0x0000000328027224 */ /* 0x040fe200078e02ff */
[----:B------:R-:W-:Y:S02]  /*4ad0*/  SEL R5, R43, R20, !P0 ;  /* 0x000000142b057207 */ /* 0x000fe40004000000 */
[----:B------:R-:W-:Y:S01]  /*4ae0*/  SEL R3, R45, R24, !P3 ;  /* 0x000000182d037207 */ /* 0x000fe20005800000 */
[----:B------:R-:W-:Y:S01]  /*4af0*/  IMAD R4, R40, R7, RZ ;  /* 0x0000000728047224 */ /* 0x000fe200078e02ff */
[C---:B------:R-:W-:Y:S01]  /*4b00*/  ISETP.GE.AND P0, PT, R5.reuse, R2, PT ;  /* 0x000000020500720c */ /* 0x040fe20003f06270 */
[----:B------:R-:W-:Y:S03]  /*4b10*/  IMAD.HI.U32 R6, R5, R36, RZ ;  /* 0x0000002405067227 */ /* 0x000fe600078e00ff */
[----:B------:R-:W-:Y:S01]  /*4b20*/  ISETP.GE.OR P0, PT, R3, R4, P0 ;  /* 0x000000040300720c */ /* 0x000fe20000706670 */
[----:B------:R-:W-:Y:S01]  /*4b30*/  IMAD.MOV R4, RZ, RZ, -R3 ;  /* 0x000000ffff047224 */ /* 0x000fe200078e0a03 */
[-C--:B------:R-:W-:Y:S03]  /*4b40*/  SHF.R.U32.HI R6, RZ, R37.reuse, R6 ;  /* 0x00000025ff067219 */ /* 0x080fe60000011606 */
[----:B------:R-:W-:Y:S01]  /*4b50*/  IMAD R45, R42, R4, R45 ;  /* 0x000000042a2d7224 */ /* 0x000fe200078e022d */
[----:B------:R-:W-:Y:S05]  /*4b60*/  SEL R15, R5, R6, !P2 ;  /* 0x00000006050f7207 */ /* 0x000fea0005000000 */
[----:B------:R-:W-:Y:S02]  /*4b70*/  IMAD.MOV R6, RZ, RZ, -R15 ;  /* 0x000000ffff067224 */ /* 0x000fe400078e0a0f */
[C---:B------:R-:W-:Y:S04]  /*4b80*/  @!P0 IMAD.HI.U32 R2, R3.reuse, R36, RZ ;  /* 0x0000002403028227 */ /* 0x040fe800078e00ff */
[----:B------:R-:W-:Y:S01]  /*4b90*/  IMAD R6, R40, R6, R5 ;  /* 0x0000000628067224 */ /* 0x000fe200078e0205 */
[----:B------:R-:W-:Y:S04]  /*4ba0*/  @!P0 SHF.R.U32.HI R2, RZ, R37, R2 ;  /* 0x00000025ff028219 */ /* 0x000fe80000011602 */
[----:B------:R-:W-:Y:S02]  /*4bb0*/  @!P0 SEL R0, R3, R2, !P2 ;  /* 0x0000000203008207 */ /* 0x000fe40005000000 */
[----:B------:R-:W-:Y:S02]  /*4bc0*/  IADD3 R2, PT, PT, -R5, RZ, RZ ;  /* 0x000000ff05027210 */ /* 0x000fe40007ffe1ff */
[----:B------:R-:W-:Y:S01]  /*4bd0*/  @!P0 IADD3 R8, PT, PT, R15, -R0, RZ ;  /* 0x800000000f088210 */ /* 0x000fe20007ffe0ff */
[----:B------:R-:W-:Y:S02]  /*4be0*/  @!P0 IMAD R0, R7, R6, R0 ;  /* 0x0000000607008224 */ /* 0x000fe400078e0200 */
[----:B------:R-:W-:Y:S02]  /*4bf0*/  IMAD R43, R38, R2, R43 ;  /* 0x00000002262b7224 */ /* 0x000fe400078e022b */
[----:B------:R-:W-:Y:S02]  /*4c00*/  @!P0 IMAD R5, R8, R40, R3 ;  /* 0x0000002808058224 */ /* 0x000fe400078e0203 */
[----:B------:R-:W-:Y:S04]  /*4c10*/  @!P0 IMAD.MOV.U32 R3, RZ, RZ, R0 ;  /* 0x000000ffff038224 */ /* 0x000fe800078e0000 */
[----:B------:R-:W-:Y:S02]  /*4c20*/  IMAD R45, R3, R42, R45 ;  /* 0x0000002a032d7224 */ /* 0x000fe400078e022d */
[----:B------:R-:W-:Y:S07]  /*4c30*/  IMAD R43, R5, R38, R43 ;  /* 0x00000026052b7224 */ /* 0x000fee00078e022b */
.L_x_79:
[----:B------:R-:W-:Y:S01]  /*4c40*/  @!P1 IMAD.HI.U32 R0, R45, R12, RZ ;  /* 0x0000000c2d009227 */ /* 0x000fe200078e00ff */
[----:B-1----:R-:W-:Y:S01]  /*4c50*/  @!P1 ISETP.NE.AND P0, PT, R10, 0x1, PT ;  /* 0x000000010a00980c */ /* 0x002fe20003f05270 */
[----:B------:R-:W-:Y:S01]  /*4c60*/  ULOP3.LUT UP0, URZ, UR42, 0x1b0, URZ, 0xc0, !UPT ;  /* 0x000001b02aff7892 */ /* 0x000fe2000f80c0ff */
[----:B------:R-:W-:Y:S01]  /*4c70*/  @!P1 ISETP.NE.AND P2, PT, R9, 0x1, PT ;  /* 0x000000010900980c */ /* 0x000fe20003f45270 */
[----:B------:R-:W-:Y:S01]  /*4c80*/  @!P1 IMAD.HI.U32 R3, R43, R11, RZ ;  /* 0x0000000b2b039227 */ /* 0x000fe200078e00ff */
[----:B------:R-:W-:Y:S02]  /*4c90*/  @!P1 SHF.R.U32.HI R0, RZ, R13, R0 ;  /* 0x0000000dff009219 */ /* 0x000fe40000011600 */
[----:B------:R-:W-:Y:S01]  /*4ca0*/  @P4 SHF.R.U32.HI R105, RZ, 0x10, R17 ;  /* 0x00000010ff694819 */ /* 0x000fe20000011611 */
[----:B------:R-:W-:Y:S01]  /*4cb0*/  VIADD R111, R111, 0x1 ;  /* 0x000000016f6f7836 */ /* 0x000fe20000000000 */
[----:B------:R-:W-:Y:S02]  /*4cc0*/  @!P1 SHF.R.U32.HI R2, RZ, R14, R3 ;  /* 0x0000000eff029219 */ /* 0x000fe40000011603 */
[----:B------:R-:W-:Y:S02]  /*4cd0*/  @!P1 SEL R3, R45, R0, !P2 ;  /* 0x000000002d039207 */ /* 0x000fe40005000000 */
[----:B------:R-:W-:Y:S05]  /*4ce0*/  @!P1 SEL R2, R43, R2, !P0 ;  /* 0x000000022b029207 */ /* 0x000fea0004000000 */
[----:B------:R-:W-:Y:S02]  /*4cf0*/  @!P1 IMAD.IADD R0, R2, 0x1, -R3 ;  /* 0x0000000102009824 */ /* 0x000fe400078e0a03 */
[----:B------:R-:W-:Y:S02]  /*4d00*/  @!P1 IMAD.IADD R2, R3, 0x1, -R2 ;  /* 0x0000000103029824 */ /* 0x000fe400078e0a02 */
[----:B------:R-:W-:Y:S02]  /*4d10*/  @!P1 IMAD R45, R0, R9, R45 ;  /* 0x00000009002d9224 */ /* 0x000fe400078e022d */
[----:B------:R-:W-:Y:S01]  /*4d20*/  @!P1 IMAD R43, R2, R10, R43 ;  /* 0x0000000a022b9224 */ /* 0x000fe200078e022b */
[----:B------:R-:W-:Y:S06]  /*4d30*/  BRA.U !UP0, `(.L_x_80) ;  /* 0x0000000108407547 */ /* 0x000fec000b800000 */
[----:B------:R-:W1:Y:S01]  /*4d40*/  LDCU.64 UR8, c[0x4][0x80] ;  /* 0x01001000ff0877ac */ /* 0x000e620008000a00 */
[----:B------:R-:W-:Y:S01]  /*4d50*/  MOV R3, 0x0 ;  /* 0x0000000000037802 */ /* 0x000fe20000000f00 */
[----:B------:R-:W-:Y:S02]  /*4d60*/  HFMA2 R12, -RZ, RZ, 0, 5.9604644775390625e-08 ;  /* 0x00000001ff0c7431 */ /* 0x000fe400000001ff */
[----:B------:R-:W-:Y:S02]  /*4d70*/  IMAD.MOV.U32 R8, RZ, RZ, 0x70 ;  /* 0x00000070ff087424 */ /* 0x000fe400078e00ff */
[----:B------:R-:W-:Y:S01]  /*4d80*/  IMAD.MOV.U32 R13, RZ, RZ, RZ ;  /* 0x000000ffff0d7224 */ /* 0x000fe200078e00ff */
[----:B------:R-:W2:Y:S01]  /*4d90*/  LDCU.64 UR6, c[0x4][0x88] ;  /* 0x01001100ff0677ac */ /* 0x000ea20008000a00 */
[----:B------:R-:W3:Y:S01]  /*4da0*/  LDC.64 R2, c[0x4][R3] ;  /* 0x0100000003027b82 */ /* 0x000ee20000000a00 */
[----:B------:R-:W4:Y:S01]  /*4db0*/  LDCU.64 UR4, c[0x4][0x8] ;  /* 0x01000100ff0477ac */ /* 0x000f220008000a00 */
[----:B-1----:R-:W-:Y:S01]  /*4dc0*/  MOV R5, UR9 ;  /* 0x0000000900057c02 */ /* 0x002fe20008000f00 */
[----:B------:R-:W-:Y:S01]  /*4dd0*/  IMAD.U32 R4, RZ, RZ, UR8 ;  /* 0x00000008ff047e24 */ /* 0x000fe2000f8e00ff */
[----:B--2---:R-:W-:Y:S01]  /*4de0*/  MOV R7, UR7 ;  /* 0x0000000700077c02 */ /* 0x004fe20008000f00 */
[----:B------:R-:W-:Y:S01]  /*4df0*/  IMAD.U32 R6, RZ, RZ, UR6 ;  /* 0x00000006ff067e24 */ /* 0x000fe2000f8e00ff */
[----:B----4-:R-:W-:Y:S01]  /*4e00*/  MOV R11, UR5 ;  /* 0x00000005000b7c02 */ /* 0x010fe20008000f00 */
[----:B------:R-:W-:Y:S02]  /*4e10*/  IMAD.U32 R10, RZ, RZ, UR4 ;  /* 0x00000004ff0a7e24 */ /* 0x000fe4000f8e00ff */
[----:B------:R-:W-:Y:S07]  /*4e20*/  LEPC R20, `(.L_x_80) ;  /* 0x000000001014794e */ /* 0x000fee0000000000 */
[----:B---3-5:R-:W-:Y:S05]  /*4e30*/  CALL.ABS.NOINC R2 ;  /* 0x0000000002007343 */ /* 0x028fea0003c00000 */
.L_x_80:
[----:B------:R-:W-:Y:S01]  /*4e40*/  LOP3.LUT P0, RZ, R109, 0x1b0, RZ, 0xc0, !PT ;  /* 0x000001b06dff7812 */ /* 0x000fe2000780c0ff */
[----:B------:R-:W-:Y:S11]  /*4e50*/  BSSY.RECONVERGENT B6, `(.L_x_81) ;  /* 0x0000013000067945 */ /* 0x000ff60003800200 */
[----:B------:R-:W-:Y:S01]  /*4e60*/  @!UPT UIADD3 URZ, UPT, UPT, URZ, URZ, URZ ;  /* 0x000000fffffff290 */ /* 0x000fe2000fffe0ff */
[----:B------:R-:W-:Y:S05]  /*4e70*/  @!P0 BRA `(.L_x_82) ;  /* 0x0000000000408947 */ /* 0x000fea0003800000 */
        /* <DEDUP_REMOVED lines=16> */
.L_x_82:
[----:B------:R-:W-:Y:S05]  /*4f80*/  BSYNC.RECONVERGENT B6 ;  /* 0x0000000000067941 */ /* 0x000fea0003800200 */
.L_x_81:
[----:B------:R-:W-:Y:S01]  /*4f90*/  ISETP.NE.U32.AND P3, PT, R86, RZ, PT ;  /* 0x000000ff5600720c */ /* 0x000fe20003f65070 */
[----:B------:R-:W-:Y:S01]  /*4fa0*/  UISETP.NE.AND UP1, UPT, UR44, URZ, UPT ;  /* 0x000000ff2c00728c */ /* 0x000fe2000bf25270 */
[----:B------:R-:W-:Y:S02]  /*4fb0*/  ISETP.NE.U32.AND P4, PT, R82, RZ, PT ;  /* 0x000000ff5200720c */ /* 0x000fe40003f85070 */
[----:B------:R-:W-:Y:S02]  /*4fc0*/  ISETP.NE.AND.EX P3, PT, R87, RZ, PT, P3 ;  /* 0x000000ff5700720c */ /* 0x000fe40003f65330 */
[----:B------:R-:W-:Y:S02]  /*4fd0*/  PLOP3.LUT P1, PT, PT, PT, PT, 0x8, 0x80 ;  /* 0x000000000080781c */ /* 0x000fe40003f2e170 */
[----:B------:R-:W-:Y:S02]  /*4fe0*/  PLOP3.LUT P0, PT, PT, PT, UP1, 0x80, 0x8 ;  /* 0x000000000008781c */ /* 0x000fe40003f0f018 */
[----:B------:R-:W-:Y:S02]  /*4ff0*/  ISETP.NE.AND.EX P4, PT, R83, RZ, PT, P4 ;  /* 0x000000ff5300720c */ /* 0x000fe40003f85340 */
[----:B------:R-:W1:Y:S09]  /*5000*/  @UP1 LDCU.64 UR4, c[0x0][0x888] ;  /* 0x00011100ff0417ac */ /* 0x000e720008000a00 */
[----:B------:R-:W-:Y:S01]  /*5010*/  @P0 PLOP3.LUT P1, PT, P3, PT, PT, 0x80, 0x8 ;  /* 0x000000000008081c */ /* 0x000fe20001f2f070 */
[----:B-1----:R-:W-:Y:S04]  /*5020*/  @UP1 UISETP.NE.U32.AND UP0, UPT, UR4, URZ, UPT ;  /* 0x000000ff0400128c */ /* 0x002fe8000bf05070 */
[----:B------:R-:W-:Y:S04]  /*5030*/  @UP1 UISETP.NE.AND.EX UP0, UPT, UR5, URZ, UPT, UP0 ;  /* 0x000000ff0500128c */ /* 0x000fe8000bf05300 */
[----:B------:R-:W-:Y:S01]  /*5040*/  @UP1 USEL UR4, URZ, 0xffffffff, UP0 ;  /* 0xffffffffff041887 */ /* 0x000fe20008000000 */
[----:B------:R-:W-:Y:S11]  /*5050*/  @!P3 BRA `(.L_x_83) ;  /* 0x00000000002cb947 */ /* 0x000ff60003800000 */
[----:B------:R-:W-:Y:S01]  /*5060*/  ISETP.NE.U32.AND P2, PT, R84, RZ, PT ;  /* 0x000000ff5400720c */ /* 0x000fe20003f45070 */
[----:B------:R-:W-:Y:S03]  /*5070*/  IMAD.MOV.U32 R96, RZ, RZ, 0x1 ;  /* 0x00000001ff607424 */ /* 0x000fe600078e00ff */
[----:B------:R-:W-:Y:S11]  /*5080*/  ISETP.NE.AND.EX P2, PT, R85, RZ, PT, P2 ;  /* 0x000000ff5500720c */ /* 0x000ff60003f45320 */
[----:B------:R-:W-:Y:S02]  /*5090*/  @!UPT UIADD3 URZ, UPT, UPT, URZ, URZ, URZ ;  /* 0x000000fffffff290 */ /* 0x000fe4000fffe0ff */
[----:B------:R-:W1:Y:S01]  /*50a0*/  @P2 LDC.64 R2, c[0x0][0x888] ;  /* 0x00022200ff022b82 */ /* 0x000e620000000a00 */
[----:B------:R-:W-:Y:S04]  /*50b0*/  @P2 IMAD R0, R86, UR36, RZ ;  /* 0x0000002456002c24 */ /* 0x000fe8000f8e02ff */
[----:B-1----:R-:W-:Y:S04]  /*50c0*/  @P2 IMAD.WIDE R2, R0, 0x4, R2 ;  /* 0x0000000400022825 */ /* 0x002fe800078e0202 */
[----:B------:R-:W-:Y:S01]  /*50d0*/  HFMA2 R0, -RZ, RZ, 0, 5.9604644775390625e-08 ;  /* 0x00000001ff007431 */ /* 0x000fe200000001ff */
[----:B-----5:R1:W5:Y:S04]  /*50e0*/  @P2 LDG.E R49, desc[UR40][R2.64] ;  /* 0x0000002802312981 */ /* 0x020368000c1e1900 */
[----:B------:R-:W-:Y:S01]  /*50f0*/  @!P2 PRMT R96, R0, 0x7610, R96 ;  /* 0x000076100060a816 */ /* 0x000fe20000000060 */
[----:B-1----:R-:W2:Y:S06]  /*5100*/  @!P2 LDC R49, c[0x0][0x880] ;  /* 0x00022000ff31ab82 */ /* 0x002eac0000000800 */
.L_x_83:
[----:B------:R-:W-:Y:S05]  /*5110*/  @!P4 BRA `(.L_x_84) ;  /* 0x000000000020c947 */ /* 0x000fea0003800000 */
[----:B------:R-:W-:Y:S04]  /*5120*/  ISETP.NE.U32.AND P2, PT, R80, RZ, PT ;  /* 0x000000ff5000720c */ /* 0x000fe80003f45070 */
[----:B------:R-:W-:Y:S11]  /*5130*/  ISETP.NE.AND.EX P2, PT, R81, RZ, PT, P2 ;  /* 0x000000ff5100720c */ /* 0x000ff60003f45320 */
[----:B------:R-:W-:Y:S02]  /*5140*/  @!UPT UIADD3 URZ, UPT, UPT, URZ, URZ, URZ ;  /* 0x000000fffffff290 */ /* 0x000fe4000fffe0ff */
[----:B------:R-:W1:Y:S01]  /*5150*/  @P2 LDC.64 R2, c[0x0][0x8a8] ;  /* 0x00022a00ff022b82 */ /* 0x000e620000000a00 */
[----:B------:R-:W-:Y:S04]  /*5160*/  @P2 IMAD R0, R82, UR36, RZ ;  /* 0x0000002452002c24 */ /* 0x000fe8000f8e02ff */
[----:B-1----:R-:W-:Y:S05]  /*5170*/  @P2 IMAD.WIDE R2, R0, 0x4, R2 ;  /* 0x0000000400022825 */ /* 0x002fea00078e0202 */
[----:B-----5:R1:W5:Y:S02]  /*5180*/  @P2 LDG.E R47, desc[UR40][R2.64] ;  /* 0x00000028022f2981 */ /* 0x020364000c1e1900 */
[----:B-1----:R-:W3:Y:S02]  /*5190*/  @!P2 LDC R47, c[0x0][0x8a0] ;  /* 0x00022800ff2fab82 */ /* 0x002ee40000000800 */
.L_x_84:
[----:B--2--5:R-:W-:Y:S01]  /*51a0*/  @P0 FSETP.NEU.AND P4, PT, R49, RZ, PT ;  /* 0x000000ff3100020b */ /* 0x024fe20003f8d000 */
[----:B------:R-:W-:Y:S01]  /*51b0*/  IMAD.U32 R0, RZ, RZ, UR4 ;  /* 0x00000004ff007e24 */ /* 0x000fe2000f8e00ff */
[----:B------:R-:W-:Y:S01]  /*51c0*/  @P0 LOP3.LUT P2, RZ, R96, 0xff, RZ, 0xc0, !PT ;  /* 0x000000ff60ff0812 */ /* 0x000fe2000784c0ff */
[----:B------:R-:W-:Y:S01]  /*51d0*/  BSSY B1, `(.L_x_85) ;  /* 0x0000039000017945 */ /* 0x000fe20003800000 */
[----:B------:R-:W-:Y:S02]  /*51e0*/  @P0 SEL R9, RZ, 0xffffffff, P4 ;  /* 0xffffffffff090807 */ /* 0x000fe40002000000 */
[----:B------:R-:W-:Y:S02]  /*51f0*/  CS2R R54, SRZ ;  /* 0x0000000000367805 */ /* 0x000fe4000001ff00 */
[----:B------:R-:W-:Y:S02]  /*5200*/  LEA R92, R44, UR43, 0x3 ;  /* 0x0000002b2c5c7c11 */ /* 0x000fe4000f8e18ff */
[----:B------:R-:W-:Y:S02]  /*5210*/  CS2R R52, SRZ ;  /* 0x0000000000347805 */ /* 0x000fe4000001ff00 */
[----:B------:R-:W-:Y:S02]  /*5220*/  @P1 SEL R9, R0, R9, !P2 ;  /* 0x0000000900091207 */ /* 0x000fe40005000000 */
[----:B------:R-:W-:Y:S02]  /*5230*/  CS2R R58, SRZ ;  /* 0x00000000003a7805 */ /* 0x000fe4000001ff00 */
[----:B------:R-:W-:Y:S02]  /*5240*/  SHF.L.U32 R7, R108, 0x1f, RZ ;  /* 0x0000001f6c077819 */ /* 0x000fe400000006ff */
[----:B------:R-:W-:Y:S02]  /*5250*/  CS2R R56, SRZ ;  /* 0x0000000000387805 */ /* 0x000fe4000001ff00 */
[----:B------:R-:W-:Y:S02]  /*5260*/  @P0 LOP3.LUT R9, R9, 0x1, RZ, 0xc0, !PT ;  /* 0x0000000109090812 */ /* 0x000fe400078ec0ff */
[C---:B------:R-:W-:Y:S02]  /*5270*/  LEA.HI R5, R44.reuse, R44, RZ, 0x1 ;  /* 0x0000002c2c057211 */ /* 0x040fe400078f08ff */
[----:B------:R-:W-:Y:S02]  /*5280*/  ISETP.NE.U32.OR P1, PT, R9, 0x1, !P0 ;  /* 0x000000010900780c */ /* 0x000fe40004725470 */
[----:B------:R-:W-:Y:S01]  /*5290*/  PLOP3.LUT P5, PT, PT, PT, PT, 0x8, 0x80 ;  /* 0x000000000080781c */ /* 0x000fe20003fae170 */
[C---:B------:R-:W-:Y:S01]  /*52a0*/  IMAD.SHL.U32 R3, R5.reuse, 0x20, RZ ;  /* 0x0000002005037824 */ /* 0x040fe200078e00ff */
[----:B------:R-:W-:Y:S04]  /*52b0*/  LOP3.LUT R5, R5, 0xffe, RZ, 0xc0, !PT ;  /* 0x00000ffe05057812 */ /* 0x000fe800078ec0ff */
[----:B------:R-:W-:Y:S01]  /*52c0*/  LOP3.LUT R3, R3, 0xffffffc0, RZ, 0xc0, !PT ;  /* 0xffffffc003037812 */ /* 0x000fe200078ec0ff */
[----:B------:R-:W-:Y:S04]  /*52d0*/  IMAD.IADD R32, R44, 0x1, -R5 ;  /* 0x000000012c207824 */ /* 0x000fe800078e0a05 */
[----:B------:R-:W-:Y:S01]  /*52e0*/  @P1 SHF.L.U32 R2, R106, 0x1f, RZ ;  /* 0x0000001f6a021819 */ /* 0x000fe200000006ff */
[----:B------:R-:W-:Y:S03]  /*52f0*/  IMAD.IADD R3, R46, 0x1, R3 ;  /* 0x000000012e037824 */ /* 0x000fe600078e0203 */
[----:B------:R-:W1:Y:S01]  /*5300*/  @P1 SYNCS.PHASECHK.TRANS64.TRYWAIT P0, [UR43+0x50], R2 ;  /* 0x00005002ff0015a7 */ /* 0x000e62000800112b */
[----:B------:R-:W-:Y:S01]  /*5310*/  IMAD R32, R32, 0x100000, R3 ;  /* 0x0010000020207824 */ /* 0x000fe200078e0203 */
[----:B------:R2:W4:Y:S01]  /*5320*/  SYNCS.PHASECHK.TRANS64.TRYWAIT P4, [R92+URZ+0x90], R7 ;  /* 0x000090075c0075a7 */ /* 0x00052200080811ff */
[----:B-1----:R-:W-:Y:S01]  /*5330*/  @P1 PLOP3.LUT P5, PT, P0, PT, PT, 0x8, 0x80 ;  /* 0x000000000080181c */ /* 0x002fe200007ae170 */
[----:B------:R-:W-:Y:S01]  /*5340*/  @!UPT UIADD3 URZ, UPT, UPT, URZ, URZ, URZ ;  /* 0x000000fffffff290 */ /* 0x000fe2000fffe0ff */
[----:B--2---:R-:W-:Y:S11]  /*5350*/  @!P1 BRA `(.L_x_86) ;  /* 0x0000000000809947 */ /* 0x004ff60003800000 */
[----:B------:R-:W-:Y:S01]  /*5360*/  ISETP.NE.U32.AND P0, PT, RZ, UR38, PT ;  /* 0x00000026ff007c0c */ /* 0x000fe2000bf05070 */
[----:B------:R-:W-:Y:S01]  /*5370*/  BSSY B0, `(.L_x_87) ;  /* 0x0000012000007945 */ /* 0x000fe20003800000 */
[----:B------:R-:W-:Y:S02]  /*5380*/  FSETP.NEU.AND P2, PT, R49, RZ, PT ;  /* 0x000000ff3100720b */ /* 0x000fe40003f4d000 */
[----:B------:R-:W-:Y:S02]  /*5390*/  CS2R R58, SRZ ;  /* 0x00000000003a7805 */ /* 0x000fe4000001ff00 */
[----:B------:R-:W-:Y:S02]  /*53a0*/  ISETP.NE.AND.EX P0, PT, RZ, UR39, PT, P0 ;  /* 0x00000027ff007c0c */ /* 0x000fe4000bf05300 */
[----:B------:R-:W-:Y:S02]  /*53b0*/  CS2R R56, SRZ ;  /* 0x0000000000387805 */ /* 0x000fe4000001ff00 */
[----:B------:R-:W-:Y:S02]  /*53c0*/  LOP3.LUT P1, RZ, R96, 0xff, RZ, 0xc0, !PT ;  /* 0x000000ff60ff7812 */ /* 0x000fe4000782c0ff */
[----:B------:R-:W-:Y:S02]  /*53d0*/  CS2R R54, SRZ ;  /* 0x0000000000367805 */ /* 0x000fe4000001ff00 */
[----:B------:R-:W-:Y:S02]  /*53e0*/  SEL R0, RZ, 0xffffffff, P2 ;  /* 0xffffffffff007807 */ /* 0x000fe40001000000 */
[----:B------:R-:W-:Y:S02]  /*53f0*/  CS2R R52, SRZ ;  /* 0x0000000000347805 */ /* 0x000fe4000001ff00 */
[----:B------:R-:W-:Y:S04]  /*5400*/  SEL R3, RZ, 0xffffffff, P0 ;  /* 0xffffffffff037807 */ /* 0x000fe80000000000 */
[----:B------:R-:W-:Y:S04]  /*5410*/  @P3 SEL R0, R3, R0, !P1 ;  /* 0x0000000003003207 */ /* 0x000fe80004800000 */
[----:B------:R-:W-:Y:S04]  /*5420*/  LOP3.LUT R0, R0, 0x1, RZ, 0xc0, !PT ;  /* 0x0000000100007812 */ /* 0x000fe800078ec0ff */
[----:B------:R-:W-:Y:S01]  /*5430*/  ISETP.NE.U32.AND P0, PT, R0, 0x1, PT ;  /* 0x000000010000780c */ /* 0x000fe20003f05070 */
[----:B------:R-:W-:Y:S01]  /*5440*/  @!UPT UIADD3 URZ, UPT, UPT, URZ, URZ, URZ ;  /* 0x000000fffffff290 */ /* 0x000fe2000fffe0ff */
[----:B------:R-:W-:Y:S11]  /*5450*/  @!P5 BRA `(.L_x_88) ;  /* 0x00000000000cd947 */ /* 0x000ff60003800000 */
[----:B------:R-:W-:Y:S04]  /*5460*/  SHF.L.U32 R3, R106, 0x1f, RZ ;  /* 0x0000001f6a037819 */ /* 0x000fe800000006ff */
[----:B------:R-:W1:Y:S02]  /*5470*/  SYNCS.PHASECHK.TRANS64.TRYWAIT P1, [UR43+0x50], R3 ;  /* 0x00005003ff0075a7 */ /* 0x000e64000802112b */
[----:B-1----:R-:W-:Y:S05]  /*5480*/  @!P1 BRA `(.L_x_89) ;  /* 0x00000014006c9947 */ /* 0x002fea0003800000 */
.L_x_88:
[----:B------:R-:W-:Y:S05]  /*5490*/  BSYNC B0 ;  /* 0x0000000000007941 */ /* 0x000fea0003800000 */
.L_x_87:
[----:B------:R2:W1:Y:S01]  /*54a0*/  @P0 LDS.128 R56, [R103+UR43+0x200] ;  /* 0x0002002b67380984 */ /* 0x0004620008000c00 */
[----:B------:R-:W-:Y:S01]  /*54b0*/  UIADD3 UR4, UPT, UPT, UR43, 0x58, URZ ;  /* 0x000000582b047890 */ /* 0x000fe2000fffe0ff */
[----:B------:R-:W-:Y:S02]  /*54c0*/  LOP3.LUT R106, R106, 0x1, RZ, 0x3c, !PT ;  /* 0x000000016a6a7812 */ /* 0x000fe400078e3cff */
[----:B------:R2:W1:Y:S01]  /*54d0*/  @P0 LDS.128 R52, [R102+0x10] ;  /* 0x0000100066340984 */ /* 0x0004620000000c00 */
[----:B------:R-:W-:Y:S01]  /*54e0*/  UPRMT UR4, UR37, 0x654, UR4 ;  /* 0x0000065425047896 */ /* 0x000fe20008000004 */
[----:B------:R-:W-:Y:S01]  /*54f0*/  @!PT LDS RZ, [RZ] ;  /* 0x00000000fffff984 */ /* 0x000fe20000000800 */
[----:B------:R-:W-:Y:S01]  /*5500*/  @!PT LDS RZ, [RZ] ;  /* 0x00000000fffff984 */ /* 0x000fe20000000800 */
[----:B------:R-:W-:Y:S01]  /*5510*/  @!PT LDS RZ, [RZ] ;  /* 0x00000000fffff984 */ /* 0x000fe20000000800 */
[----:B------:R-:W-:Y:S01]  /*5520*/  @!PT LDS RZ, [RZ] ;  /* 0x00000000fffff984 */ /* 0x000fe20000000800 */
[----:B------:R5:W-:Y:S06]  /*5530*/  MEMBAR.ALL.CTA ;  /* 0x0000000000007992 */ /* 0x000bec0000008000 */
[----:B-----5:R-:W5:Y:S02]  /*5540*/  FENCE.VIEW.ASYNC.S ;  /* 0x00000000000073c6 */ /* 0x020f640000000000 */
[----:B-----5:R-:W-:Y:S03]  /*5550*/  SYNCS.ARRIVE.TRANS64.RED.A1T0 RZ, [UR4], RZ ;  /* 0x000000ffffff79a7 */ /* 0x020fe60008100404 */
.L_x_86:
[----:B------:R-:W-:Y:S05]  /*5560*/  BSYNC B1 ;  /* 0x0000000000017941 */ /* 0x000fea0003800000 */
.L_x_85:
[----:B-1----:R-:W-:Y:S04]  /*5570*/  SHF.R.U32.HI R3, RZ, 0x15, R32 ;  /* 0x00000015ff037819 */ /* 0x002fe80000011620 */
[----:B------:R-:W-:Y:S01]  /*5580*/  LOP3.LUT P0, RZ, R3, 0x3, R104, 0x48, !PT ;  /* 0x0000000303ff7812 */ /* 0x000fe20007804868 */
[----:B------:R-:W-:Y:S01]  /*5590*/  @!UPT UIADD3 URZ, UPT, UPT, URZ, URZ, URZ ;  /* 0x000000fffffff290 */ /* 0x000fe2000fffe0ff */
[----:B----4-:R-:W-:Y:S11]  /*55a0*/  @P4 BRA `(.L_x_90) ;  /* 0x0000000000084947 */ /* 0x010ff60003800000 */
[----:B------:R-:W1:Y:S02]  /*55b0*/  SYNCS.PHASECHK.TRANS64.TRYWAIT P1, [R92+URZ+0x90], R7 ;  /* 0x000090075c0075a7 */ /* 0x000e6400080211ff */
[----:B-1----:R-:W-:Y:S05]  /*55c0*/  @!P1 BRA `(.L_x_91) ;  /* 0x0000001400349947 */ /* 0x002fea0003800000 */
.L_x_90:
[----:B------:R-:W-:Y:S05]  /*55d0*/  @!P0 BRA `(.L_x_92) ;  /* 0x0000000000408947 */ /* 0x000fea0003800000 */
[----:B------:R-:W4:Y:S01]  /*55e0*/  LDCU.64 UR8, c[0x4][0x70] ;  /* 0x01000e00ff0877ac */ /* 0x000f220008000a00 */
[----:B------:R-:W-:Y:S01]  /*55f0*/  MOV R3, 0x0 ;  /* 0x0000000000037802 */ /* 0x000fe20000000f00 */
[----:B------:R-:W-:Y:S02]  /*5600*/  HFMA2 R12, -RZ, RZ, 0, 5.9604644775390625e-08 ;  /* 0x00000001ff0c7431 */ /* 0x000fe400000001ff */
[----:B------:R-:W-:Y:S02]  /*5610*/  IMAD.MOV.U32 R8, RZ, RZ, 0x192 ;  /* 0x00000192ff087424 */ /* 0x000fe400078e00ff */
[----:B------:R-:W-:Y:S01]  /*5620*/  IMAD.MOV.U32 R13, RZ, RZ, RZ ;  /* 0x000000ffff0d7224 */ /* 0x000fe200078e00ff */
[----:B------:R-:W1:Y:S01]  /*5630*/  LDCU.64 UR6, c[0x4][0x78] ;  /* 0x01000f00ff0677ac */ /* 0x000e620008000a00 */
[----:B------:R-:W2:Y:S01]  /*5640*/  LDC.64 R2, c[0x4][R3] ;  /* 0x0100000003027b82 */ /* 0x000ea20000000a00 */
[----:B------:R-:W5:Y:S01]  /*5650*/  LDCU.64 UR4, c[0x4][0x10] ;  /* 0x01000200ff0477ac */ /* 0x000f620008000a00 */
[----:B----4-:R-:W-:Y:S01]  /*5660*/  MOV R5, UR9 ;  /* 0x0000000900057c02 */ /* 0x010fe20008000f00 */
[----:B------:R-:W-:Y:S01]  /*5670*/  IMAD.U32 R4, RZ, RZ, UR8 ;  /* 0x00000008ff047e24 */ /* 0x000fe2000f8e00ff */
[----:B-1----:R-:W-:Y:S01]  /*5680*/  MOV R7, UR7 ;  /* 0x0000000700077c02 */ /* 0x002fe20008000f00 */
[----:B------:R-:W-:Y:S01]  /*5690*/  IMAD.U32 R6, RZ, RZ, UR6 ;  /* 0x00000006ff067e24 */ /* 0x000fe2000f8e00ff */
[----:B-----5:R-:W-:Y:S01]  /*56a0*/  MOV R11, UR5 ;  /* 0x00000005000b7c02 */ /* 0x020fe20008000f00 */
[----:B------:R-:W-:Y:S02]  /*56b0*/  IMAD.U32 R10, RZ, RZ, UR4 ;  /* 0x00000004ff0a7e24 */ /* 0x000fe4000f8e00ff */
[----:B------:R-:W-:Y:S07]  /*56c0*/  LEPC R20, `(.L_x_92) ;  /* 0x000000001014794e */ /* 0x000fee0000000000 */
[----:B--23--:R-:W-:Y:S05]  /*56d0*/  CALL.ABS.NOINC R2 ;  /* 0x0000000002007343 */ /* 0x00cfea0003c00000 */
.L_x_92:
[----:B------:R-:W-:Y:S01]  /*56e0*/  LOP3.LUT P0, RZ, R101, 0x60, RZ, 0xc0, !PT ;  /* 0x0000006065ff7812 */ /* 0x000fe2000780c0ff */
[----:B------:R-:W-:Y:S05]  /*56f0*/  WARPSYNC.ALL ;  /* 0x0000000000007948 */ /* 0x000fea0003800000 */
[----:B------:R-:W-:Y:S01]  /*5700*/  R2UR UR4, R32 ;  /* 0x00000000200472ca */ /* 0x000fe200000e0000 */
[----:B------:R-:W-:Y:S01]  /*5710*/  BSSY.RECONVERGENT B0, `(.L_x_93) ;  /* 0x00000a0000007945 */ /* 0x000fe20003800200 */
[-C--:B------:R-:W-:Y:S02]  /*5720*/  F2FP.F16.E4M3.UNPACK_B R50, R56.reuse ;  /* 0x00000038ff32723e */ /* 0x080fe400020006ff */
[----:B------:R-:W-:Y:S02]  /*5730*/  F2FP.F16.E4M3.UNPACK_B R63, R56.H1 ;  /* 0x00000038ff3f723e */ /* 0x000fe400030006ff */
[-C--:B------:R-:W-:Y:S01]  /*5740*/  F2FP.F16.E4M3.UNPACK_B R56, R57.reuse ;  /* 0x00000039ff38723e */ /* 0x080fe200020006ff */
[--C-:B------:R-:W-:Y:S01]  /*5750*/  HADD2.F32 R48, -RZ, R50.reuse.H0_H0 ;  /* 0x20000032ff307230 */ /* 0x100fe20000004100 */
[----:B------:R-:W-:Y:S01]  /*5760*/  F2FP.F16.E4M3.UNPACK_B R57, R57.H1 ;  /* 0x00000039ff39723e */ /* 0x000fe200030006ff */
[----:B------:R-:W-:Y:S01]  /*5770*/  HADD2.F32 R50, -RZ, R50.H1_H1 ;  /* 0x30000032ff327230 */ /* 0x000fe20000004100 */
[-C--:B------:R-:W-:Y:S01]  /*5780*/  F2FP.F16.E4M3.UNPACK_B R66, R52.reuse ;  /* 0x00000034ff42723e */ /* 0x080fe200020006ff */
[--C-:B------:R-:W-:Y:S01]  /*5790*/  HADD2.F32 R51, -RZ, R63.reuse.H0_H0 ;  /* 0x2000003fff337230 */ /* 0x100fe20000004100 */
[----:B------:R-:W-:Y:S01]  /*57a0*/  F2FP.F16.E4M3.UNPACK_B R68, R52.H1 ;  /* 0x00000034ff44723e */ /* 0x000fe200030006ff */
[----:B-1----:R-:W-:Y:S01]  /*57b0*/  LDTM.16dp32bit_t0_t15.x32 R4, tmem[UR4] ;  /* 0x00000004000479ee */ /* 0x002fe20008a80000 */
[----:B------:R-:W3:Y:S01]  /*57c0*/  LDTM.16dp32bit_t16_t31.x32 R4, tmem[UR4+0x20] ;  /* 0x00002004000479ee */ /* 0x000ee20008aa0000 */
[----:B------:R-:W-:Y:S01]  /*57d0*/  NOP ;  /* 0x0000000000007918 */ /* 0x000fe20000000000 */
[----:B------:R-:W-:Y:S01]  /*57e0*/  R2UR UR5, R92 ;  /* 0x000000005c0572ca */ /* 0x000fe200000e0000 */
[--C-:B------:R-:W-:Y:S01]  /*57f0*/  HADD2.F32 R65, -RZ, R66.reuse.H0_H0 ;  /* 0x20000042ff417230 */ /* 0x100fe20000004100 */
[----:B------:R-:W-:Y:S01]  /*5800*/  F2FP.F16.E4M3.UNPACK_B R61, R58 ;  /* 0x0000003aff3d723e */ /* 0x000fe200020006ff */
[----:B------:R-:W-:Y:S01]  /*5810*/  HADD2.F32 R67, -RZ, R66.H1_H1 ;  /* 0x30000042ff437230 */ /* 0x000fe20000004100 */
[-C--:B------:R-:W-:Y:S01]  /*5820*/  F2FP.F16.E4M3.UNPACK_B R70, R53.reuse ;  /* 0x00000035ff46723e */ /* 0x080fe200020006ff */
[----:B------:R-:W-:Y:S01]  /*5830*/  HADD2.F32 R52, -RZ, R63.H1_H1 ;  /* 0x3000003fff347230 */ /* 0x000fe20000004100 */
[----:B------:R-:W-:Y:S01]  /*5840*/  F2FP.F16.E4M3.UNPACK_B R72, R53.H1 ;  /* 0x00000035ff48723e */ /* 0x000fe200030006ff */
[----:B------:R-:W-:Y:S01]  /*5850*/  HADD2.F32 R53, -RZ, R56.H0_H0 ;  /* 0x20000038ff357230 */ /* 0x000fe20000004100 */
[-C--:B------:R-:W-:Y:S01]  /*5860*/  F2FP.F16.E4M3.UNPACK_B R74, R54.reuse ;  /* 0x00000036ff4a723e */ /* 0x080fe200020006ff */
[----:B------:R-:W-:Y:S01]  /*5870*/  HADD2.F32 R69, -RZ, R70.H0_H0 ;  /* 0x20000046ff457230 */ /* 0x000fe20000004100 */
[----:B------:R-:W-:Y:S01]  /*5880*/  F2FP.F16.E4M3.UNPACK_B R76, R54.H1 ;  /* 0x00000036ff4c723e */ /* 0x000fe200030006ff */
[----:B------:R-:W-:Y:S01]  /*5890*/  HADD2.F32 R54, -RZ, R56.H1_H1 ;  /* 0x30000038ff367230 */ /* 0x000fe20000004100 */
[----:B------:R-:W-:Y:S01]  /*58a0*/  F2FP.F16.E4M3.UNPACK_B R60, R58.H1 ;  /* 0x0000003aff3c723e */ /* 0x000fe200030006ff */
[----:B------:R-:W-:Y:S01]  /*58b0*/  UIADD3 UR5, UPT, UPT, UR5, 0xb0, URZ ;  /* 0x000000b005057890 */ /* 0x000fe2000fffe0ff */
[----:B------:R-:W-:Y:S01]  /*58c0*/  HADD2.F32 R58, -RZ, R61.H1_H1 ;  /* 0x3000003dff3a7230 */ /* 0x000fe20000004100 */
[----:B------:R-:W-:Y:S01]  /*58d0*/  F2FP.F16.E4M3.UNPACK_B R77, R55 ;  /* 0x00000037ff4d723e */ /* 0x000fe200020006ff */
[----:B------:R-:W-:Y:S01]  /*58e0*/  HADD2.F32 R70, -RZ, R70.H1_H1 ;  /* 0x30000046ff467230 */ /* 0x000fe20000004100 */
[----:B------:R-:W-:Y:S01]  /*58f0*/  UPRMT UR5, UR37, 0x654, UR5 ;  /* 0x0000065425057896 */ /* 0x000fe20008000005 */
[--C-:B------:R-:W-:Y:S01]  /*5900*/  HADD2.F32 R73, -RZ, R74.reuse.H0_H0 ;  /* 0x2000004aff497230 */ /* 0x100fe20000004100 */
[----:B------:R-:W-:Y:S01]  /*5910*/  F2FP.F16.E4M3.UNPACK_B R62, R59 ;  /* 0x0000003bff3e723e */ /* 0x000fe200020006ff */
[----:B------:R-:W-:Y:S01]  /*5920*/  HADD2.F32 R74, -RZ, R74.H1_H1 ;  /* 0x3000004aff4a7230 */ /* 0x000fe20000004100 */
[----:B------:R-:W-:Y:S01]  /*5930*/  F2FP.F16.E4M3.UNPACK_B R78, R55.H1 ;  /* 0x00000037ff4e723e */ /* 0x000fe200030006ff */
[C---:B---3--:R-:W-:Y:S01]  /*5940*/  FMUL R4, R47.reuse, R4 ;  /* 0x000000042f047220 */ /* 0x048fe20000400000 */
[C---:B------:R-:W-:Y:S01]  /*5950*/  FMUL R5, R47.reuse, R5 ;  /* 0x000000052f057220 */ /* 0x040fe20000400000 */
[C---:B------:R-:W-:Y:S01]  /*5960*/  FMUL R8, R47.reuse, R8 ;  /* 0x000000082f087220 */ /* 0x040fe20000400000 */
[----:B------:R-:W-:Y:S01]  /*5970*/  FMUL R9, R47, R9 ;  /* 0x000000092f097220 */ /* 0x000fe20000400000 */
[----:B------:R-:W-:Y:S01]  /*5980*/  SYNCS.ARRIVE.TRANS64.RED.A1T0 RZ, [UR5], RZ ;  /* 0x000000ffffff79a7 */ /* 0x000fe20008100405 */
[C---:B------:R-:W-:Y:S01]  /*5990*/  FFMA R4, R49.reuse, R48, R4 ;  /* 0x0000003031047223 */ /* 0x040fe20000000004 */
[----:B------:R-:W-:Y:S01]  /*59a0*/  FFMA R5, R49, R50, R5 ;  /* 0x0000003231057223 */ /* 0x000fe20000000005 */
[C---:B------:R-:W-:Y:S01]  /*59b0*/  FMUL R12, R47.reuse, R12 ;  /* 0x0000000c2f0c7220 */ /* 0x040fe20000400000 */
        /* <DEDUP_REMOVED lines=9> */
[----:B------:R-:W-:Y:S02]  /*5a50*/  HADD2.F32 R48, -RZ, R77.H1_H1 ;  /* 0x3000004dff307230 */ /* 0x000fe40000004100 */
[C---:B------:R-:W-:Y:S01]  /*5a60*/  FMUL R28, R47.reuse, R32 ;  /* 0x000000202f1c7220 */ /* 0x040fe20000400000 */
[C---:B------:R-:W-:Y:S01]  /*5a70*/  FMUL R29, R47.reuse, R33 ;  /* 0x000000212f1d7220 */ /* 0x040fe20000400000 */
[C---:B------:R-:W-:Y:S01]  /*5a80*/  FMUL R6, R47.reuse, R6 ;  /* 0x000000062f067220 */ /* 0x040fe20000400000 */
[C---:B------:R-:W-:Y:S01]  /*5a90*/  FMUL R7, R47.reuse, R7 ;  /* 0x000000072f077220 */ /* 0x040fe20000400000 */
[--C-:B------:R-:W-:Y:S02]  /*5aa0*/  HADD2.F32 R55, -RZ, R57.reuse.H0_H0 ;  /* 0x20000039ff377230 */ /* 0x100fe40000004100 */
[----:B------:R-:W-:Y:S01]  /*5ab0*/  FMUL R10, R47, R10 ;  /* 0x0000000a2f0a7220 */ /* 0x000fe20000400000 */
[C---:B------:R-:W-:Y:S01]  /*5ac0*/  FFMA R6, R49.reuse, R51, R6 ;  /* 0x0000003331067223 */ /* 0x040fe20000000006 */
[----:B------:R-:W-:Y:S02]  /*5ad0*/  HADD2.F32 R56, -RZ, R57.H1_H1 ;  /* 0x30000039ff387230 */ /* 0x000fe40000004100 */
[C---:B------:R-:W-:Y:S01]  /*5ae0*/  FFMA R7, R49.reuse, R52, R7 ;  /* 0x0000003431077223 */ /* 0x040fe20000000007 */
[C---:B------:R-:W-:Y:S01]  /*5af0*/  FFMA R8, R49.reuse, R53, R8 ;  /* 0x0000003531087223 */ /* 0x040fe20000000008 */
[C---:B------:R-:W-:Y:S01]  /*5b00*/  FFMA R9, R49.reuse, R54, R9 ;  /* 0x0000003631097223 */ /* 0x040fe20000000009 */
[----:B------:R-:W-:Y:S02]  /*5b10*/  HADD2.F32 R57, -RZ, R61.H0_H0 ;  /* 0x2000003dff397230 */ /* 0x000fe40000004100 */
[----:B------:R-:W-:Y:S01]  /*5b20*/  FFMA R10, R49, R55, R10 ;  /* 0x00000037310a7223 */ /* 0x000fe2000000000a */
[----:B------:R-:W-:Y:S01]  /*5b30*/  F2FP.SATFINITE.E4M3.F32.PACK_AB_MERGE_C R92, R7, R6, RZ ;  /* 0x00000006075c723e */ /* 0x000fe200048070ff */
[----:B------:R-:W-:Y:S02]  /*5b40*/  HADD2.F32 R61, -RZ, R62.H0_H0 ;  /* 0x2000003eff3d7230 */ /* 0x000fe40000004100 */
[----:B------:R-:W-:Y:S01]  /*5b50*/  FMUL R11, R47, R11 ;  /* 0x0000000b2f0b7220 */ /* 0x000fe20000400000 */
[----:B------:R-:W-:Y:S01]  /*5b60*/  F2FP.F16.E4M3.UNPACK_B R64, R59.H1 ;  /* 0x0000003bff40723e */ /* 0x000fe200030006ff */
[----:B------:R-:W-:Y:S01]  /*5b70*/  HADD2.F32 R59, -RZ, R60.H0_H0 ;  /* 0x2000003cff3b7230 */ /* 0x000fe20000004100 */
[----:B------:R-:W-:Y:S01]  /*5b80*/  F2FP.SATFINITE.E4M3.F32.PACK_AB_MERGE_C R92, R5, R4, R92 ;  /* 0x00000004055c723e */ /* 0x000fe2000480705c */
[C---:B------:R-:W-:Y:S01]  /*5b90*/  FFMA R11, R49.reuse, R56, R11 ;  /* 0x00000038310b7223 */ /* 0x040fe2000000000b */
[C---:B------:R-:W-:Y:S01]  /*5ba0*/  FFMA R12, R49.reuse, R57, R12 ;  /* 0x00000039310c7223 */ /* 0x040fe2000000000c */
[----:B------:R-:W-:Y:S01]  /*5bb0*/  FFMA R13, R49, R58, R13 ;  /* 0x0000003a310d7223 */ /* 0x000fe2000000000d */
[----:B------:R-:W-:Y:S02]  /*5bc0*/  HADD2.F32 R62, -RZ, R62.H1_H1 ;  /* 0x3000003eff3e7230 */ /* 0x000fe40000004100 */
[----:B------:R-:W-:Y:S01]  /*5bd0*/  FMUL R14, R47, R14 ;  /* 0x0000000e2f0e7220 */ /* 0x000fe20000400000 */
[----:B------:R-:W-:Y:S01]  /*5be0*/  HADD2.F32 R60, -RZ, R60.H1_H1 ;  /* 0x3000003cff3c7230 */ /* 0x000fe20000004100 */
[----:B------:R-:W-:Y:S01]  /*5bf0*/  F2FP.SATFINITE.E4M3.F32.PACK_AB_MERGE_C R93, R11, R10, RZ ;  /* 0x0000000a0b5d723e */ /* 0x000fe200048070ff */
[----:B------:R-:W-:Y:S02]  /*5c00*/  HADD2.F32 R51, -RZ, R77.H0_H0 ;  /* 0x2000004dff337230 */ /* 0x000fe40000004100 */
[----:B------:R-:W-:Y:S01]  /*5c10*/  FFMA R14, R49, R59, R14 ;  /* 0x0000003b310e7223 */ /* 0x000fe2000000000e */
[----:B------:R-:W-:Y:S01]  /*5c20*/  FMUL R15, R47, R15 ;  /* 0x0000000f2f0f7220 */ /* 0x000fe20000400000 */
[--C-:B------:R-:W-:Y:S01]  /*5c30*/  HADD2.F32 R63, -RZ, R64.reuse.H0_H0 ;  /* 0x20000040ff3f7230 */ /* 0x100fe20000004100 */
[----:B------:R-:W-:Y:S01]  /*5c40*/  F2FP.SATFINITE.E4M3.F32.PACK_AB_MERGE_C R93, R9, R8, R93 ;  /* 0x00000008095d723e */ /* 0x000fe2000480705d */
[----:B------:R-:W-:Y:S02]  /*5c50*/  HADD2.F32 R64, -RZ, R64.H1_H1 ;  /* 0x30000040ff407230 */ /* 0x000fe40000004100 */
[C---:B------:R-:W-:Y:S01]  /*5c60*/  FFMA R15, R49.reuse, R60, R15 ;  /* 0x0000003c310f7223 */ /* 0x040fe2000000000f */
[C---:B------:R-:W-:Y:S01]  /*5c70*/  FFMA R16, R49.reuse, R61, R16 ;  /* 0x0000003d31107223 */ /* 0x040fe20000000010 */
[----:B------:R-:W-:Y:S01]  /*5c80*/  FFMA R17, R49, R62, R17 ;  /* 0x0000003e31117223 */ /* 0x000fe20000000011 */
[C---:B------:R-:W-:Y:S01]  /*5c90*/  FMUL R18, R47.reuse, R18 ;  /* 0x000000122f127220 */ /* 0x040fe20000400000 */
[C---:B------:R-:W-:Y:S01]  /*5ca0*/  FMUL R19, R47.reuse, R19 ;  /* 0x000000132f137220 */ /* 0x040fe20000400000 */
[--C-:B------:R-:W-:Y:S02]  /*5cb0*/  HADD2.F32 R66, -RZ, R68.reuse.H0_H0 ;  /* 0x20000044ff427230 */ /* 0x100fe40000004100 */
[----:B------:R-:W-:Y:S01]  /*5cc0*/  FMUL R3, R47, R22 ;  /* 0x000000162f037220 */ /* 0x000fe20000400000 */
[C---:B------:R-:W-:Y:S01]  /*5cd0*/  FFMA R18, R49.reuse, R63, R18 ;  /* 0x0000003f31127223 */ /* 0x040fe20000000012 */
[----:B------:R-:W-:Y:S02]  /*5ce0*/  HADD2.F32 R68, -RZ, R68.H1_H1 ;  /* 0x30000044ff447230 */ /* 0x000fe40000004100 */
[----:B------:R-:W-:Y:S01]  /*5cf0*/  FFMA R19, R49, R64, R19 ;  /* 0x0000004031137223 */ /* 0x000fe20000000013 */
[----:B------:R-:W-:Y:S01]  /*5d00*/  FMUL R23, R47, R23 ;  /* 0x000000172f177220 */ /* 0x000fe20000400000 */
[C---:B------:R-:W-:Y:S01]  /*5d10*/  FFMA R0, R49.reuse, R65, R0 ;  /* 0x0000004131007223 */ /* 0x040fe20000000000 */
[C---:B------:R-:W-:Y:S01]  /*5d20*/  FFMA R2, R49.reuse, R67, R2 ;  /* 0x0000004331027223 */ /* 0x040fe20000000002 */
[--C-:B------:R-:W-:Y:S02]  /*5d30*/  HADD2.F32 R71, -RZ, R72.reuse.H0_H0 ;  /* 0x20000048ff477230 */ /* 0x100fe40000004100 */
[----:B------:R-:W-:Y:S01]  /*5d40*/  FFMA R3, R49, R66, R3 ;  /* 0x0000004231037223 */ /* 0x000fe20000000003 */
[----:B------:R-:W-:Y:S02]  /*5d50*/  HADD2.F32 R72, -RZ, R72.H1_H1 ;  /* 0x30000048ff487230 */ /* 0x000fe40000004100 */
[----:B------:R-:W-:Y:S01]  /*5d60*/  FMUL R22, R47, R26 ;  /* 0x0000001a2f167220 */ /* 0x000fe20000400000 */
        /* <DEDUP_REMOVED lines=18> */
[----:B------:R-:W-:Y:S01]  /*5e90*/  F2FP.SATFINITE.E4M3.F32.PACK_AB_MERGE_C R94, R15, R14, RZ ;  /* 0x0000000e0f5e723e */ /* 0x000fe200048070ff */
[----:B------:R-:W-:Y:S01]  /*5ea0*/  FFMA R28, R49, R51, R28 ;  /* 0x00000033311c7223 */ /* 0x000fe2000000001c */
[----:B------:R-:W-:Y:S01]  /*5eb0*/  F2FP.SATFINITE.E4M3.F32.PACK_AB_MERGE_C R95, R19, R18, RZ ;  /* 0x00000012135f723e */ /* 0x000fe200048070ff */
[C---:B------:R-:W-:Y:S01]  /*5ec0*/  FFMA R29, R49.reuse, R48, R29 ;  /* 0x00000030311d7223 */ /* 0x040fe2000000001d */
[C---:B------:R-:W-:Y:S01]  /*5ed0*/  FFMA R30, R49.reuse, R77, R30 ;  /* 0x0000004d311e7223 */ /* 0x040fe2000000001e */
[----:B------:R-:W-:Y:S01]  /*5ee0*/  FFMA R35, R49, R50, R35 ;  /* 0x0000003231237223 */ /* 0x000fe20000000023 */
[----:B------:R-:W-:Y:S02]  /*5ef0*/  F2FP.SATFINITE.E4M3.F32.PACK_AB_MERGE_C R94, R13, R12, R94 ;  /* 0x0000000c0d5e723e */ /* 0x000fe4000480705e */
[----:B------:R-:W-:Y:S02]  /*5f00*/  F2FP.SATFINITE.E4M3.F32.PACK_AB_MERGE_C R95, R17, R16, R95 ;  /* 0x00000010115f723e */ /* 0x000fe4000480705f */
[----:B------:R-:W-:Y:S02]  /*5f10*/  F2FP.SATFINITE.E4M3.F32.PACK_AB_MERGE_C R113, R23, R3, RZ ;  /* 0x000000031771723e */ /* 0x000fe400048070ff */
[----:B------:R-:W-:Y:S01]  /*5f20*/  F2FP.SATFINITE.E4M3.F32.PACK_AB_MERGE_C R114, R27, R22, RZ ;  /* 0x000000161b72723e */ /* 0x000fe200048070ff */
[----:B------:R1:W-:Y:S01]  /*5f30*/  STS.128 [R103+UR43+0x1200], R92 ;  /* 0x0012005c67007988 */ /* 0x0003e20008000c2b */
[----:B------:R-:W-:Y:S02]  /*5f40*/  F2FP.SATFINITE.E4M3.F32.PACK_AB_MERGE_C R116, R31, R26, RZ ;  /* 0x0000001a1f74723e */ /* 0x000fe400048070ff */
[----:B------:R-:W-:Y:S02]  /*5f50*/  F2FP.SATFINITE.E4M3.F32.PACK_AB_MERGE_C R117, R35, R30, RZ ;  /* 0x0000001e2375723e */ /* 0x000fe400048070ff */
[----:B------:R-:W-:Y:S02]  /*5f60*/  F2FP.SATFINITE.E4M3.F32.PACK_AB_MERGE_C R112, R2, R0, R113 ;  /* 0x000000000270723e */ /* 0x000fe40004807071 */
[----:B------:R-:W-:Y:S02]  /*5f70*/  F2FP.SATFINITE.E4M3.F32.PACK_AB_MERGE_C R113, R21, R20, R114 ;  /* 0x000000141571723e */ /* 0x000fe40004807072 */
[----:B------:R-:W-:Y:S02]  /*5f80*/  F2FP.SATFINITE.E4M3.F32.PACK_AB_MERGE_C R114, R25, R24, R116 ;  /* 0x000000181972723e */ /* 0x000fe40004807074 */
[----:B------:R-:W-:Y:S02]  /*5f90*/  F2FP.SATFINITE.E4M3.F32.PACK_AB_MERGE_C R115, R29, R28, R117 ;  /* 0x0000001c1d73723e */ /* 0x000fe40004807075 */
[----:B------:R-:W-:Y:S03]  /*5fa0*/  IADD3 R116, PT, PT, R44, 0x1, RZ ;  /* 0x000000012c747810 */ /* 0x000fe60007ffe0ff */
[----:B------:R1:W-:Y:S01]  /*5fb0*/  STS.128 [R102+0x1010], R112 ;  /* 0x0010107066007388 */ /* 0x0003e20000000c00 */
[----:B------:R-:W-:Y:S01]  /*5fc0*/  @!PT LDS RZ, [RZ] ;  /* 0x00000000fffff984 */ /* 0x000fe20000000800 */
[----:B------:R-:W-:Y:S01]  /*5fd0*/  @!PT LDS RZ, [RZ] ;  /* 0x00000000fffff984 */ /* 0x000fe20000000800 */
[----:B------:R-:W-:Y:S01]  /*5fe0*/  @!PT LDS RZ, [RZ] ;  /* 0x00000000fffff984 */ /* 0x000fe20000000800 */
[----:B------:R-:W-:Y:S01]  /*5ff0*/  @!PT LDS RZ, [RZ] ;  /* 0x00000000fffff984 */ /* 0x000fe20000000800 */
[----:B------:R3:W-:Y:S07]  /*6000*/  MEMBAR.ALL.CTA ;  /* 0x0000000000007992 */ /* 0x0007ee0000008000 */
[----:B---3--:R-:W3:Y:S02]  /*6010*/  FENCE.VIEW.ASYNC.S ;  /* 0x00000000000073c6 */ /* 0x008ee40000000000 */
[----:B---3--:R-:W-:Y:S06]  /*6020*/  BAR.SYNC.DEFER_BLOCKING 0x1, 0x80 ;  /* 0x0042000000007b1d */ /* 0x008fec0000010000 */
[----:B------:R-:W-:Y:S05]  /*6030*/  @P0 BRA `(.L_x_94) ;  /* 0x0000000000340947 */ /* 0x000fea0003800000 */
[----:B------:R-:W-:Y:S01]  /*6040*/  UIADD3 UR12, UPT, UPT, UR43, 0x1200, URZ ;  /* 0x000012002b0c7890 */ /* 0x000fe2000fffe0ff */
[----:B------:R-:W-:Y:S01]  /*6050*/  R2UR UR9, R91 ;  /* 0x000000005b0972ca */ /* 0x000fe200000e0000 */
[----:B------:R-:W-:Y:S01]  /*6060*/  UIADD3 UR10, UP0, UPT, UR46, 0x680, URZ ;  /* 0x000006802e0a7890 */ /* 0x000fe2000ff1e0ff */
[----:B------:R-:W-:Y:S01]  /*6070*/  R2UR UR8, R97 ;  /* 0x00000000610872ca */ /* 0x000fe200000e0000 */
[----:B------:R-:W-:Y:S02]  /*6080*/  UMOV UR7, UR36 ;  /* 0x0000002400077c82 */ /* 0x000fe40008000000 */
[----:B------:R-:W-:Y:S01]  /*6090*/  IMAD.U32 R109, RZ, RZ, UR12 ;  /* 0x0000000cff6d7e24 */ /* 0x000fe2000f8e00ff */
[----:B------:R-:W-:Y:S04]  /*60a0*/  UIADD3.X UR11, UPT, UPT, URZ, UR47, URZ, UP0, !UPT ;  /* 0x0000002fff0b7290 */ /* 0x000fe800087fe4ff */
[----:B------:R-:W-:Y:S03]  /*60b0*/  R2UR UR4, R109 ;  /* 0x000000006d0472ca */ /* 0x000fe600000e0000 */
[----:B------:R-:W-:Y:S02]  /*60c0*/  USHF.L.U32 UR5, UR9, 0x6, URZ ;  /* 0x0000000609057899 */ /* 0x000fe400080006ff */
[----:B------:R-:W-:Y:S09]  /*60d0*/  USHF.L.U32 UR6, UR8, 0x6, URZ ;  /* 0x0000000608067899 */ /* 0x000ff200080006ff */
[----:B------:R3:W-:Y:S01]  /*60e0*/  UTMASTG.3D [UR4], [UR10] ;  /* 0x000000040a0073b5 */ /* 0x0007e20008010000 */
[----:B------:R0:W-:Y:S01]  /*60f0*/  UTMACMDFLUSH ;  /* 0x00000000000079b7 */ /* 0x0001e20000000000 */
[----:B---3--:R-:W-:Y:S04]  /*6100*/  DEPBAR.LE SB0, 0x0 ;  /* 0x000080000000791a */ /* 0x008fe80000000000 */
.L_x_94:
[----:B------:R-:W-:Y:S05]  /*6110*/  BSYNC.RECONVERGENT B0 ;  /* 0x0000000000007941 */ /* 0x000fea0003800200 */
.L_x_93:
[----:B------:R-:W-:Y:S01]  /*6120*/  BAR.SYNC.DEFER_BLOCKING 0x1, 0x80 ;  /* 0x0042000000007b1d */ /* 0x000fe20000010000 */
[----:B------:R-:W-:Y:S01]  /*6130*/  ISETP.NE.AND P2, PT, R110, RZ, PT ;  /* 0x000000ff6e00720c */ /* 0x000fe20003f45270 */
[----:B------:R-:W-:Y:S01]  /*6140*/  IMAD.IADD R91, R43, 0x1, R79 ;  /* 0x000000012b5b7824 */ /* 0x000fe200078e024f */
[----:B------:R-:W-:Y:S01]  /*6150*/  ISETP.NE.AND P0, PT, R111, 0x2, PT ;  /* 0x000000026f00780c */ /* 0x000fe20003f05270 */
[----:B------:R-:W-:Y:S01]  /*6160*/  IMAD.IADD R97, R45, 0x1, R90 ;  /* 0x000000012d617824 */ /* 0x000fe200078e025a */
[----:B------:R-:W-:Y:S02]  /*6170*/  ISETP.NE.AND P1, PT, R116, 0x4, PT ;  /* 0x000000047400780c */ /* 0x000fe40003f25270 */
[----:B------:R-:W-:Y:S02]  /*6180*/  SEL R0, RZ, 0x1, P0 ;  /* 0x00000001ff007807 */ /* 0x000fe40000000000 */
[----:B------:R-:W-:Y:S02]  /*6190*/  SEL R3, RZ, 0x1, P1 ;  /* 0x00000001ff037807 */ /* 0x000fe40000800000 */
[----:B------:R-:W-:Y:S02]  /*61a0*/  LOP3.LUT R107, R107, R0, RZ, 0x3c, !PT ;  /* 0x000000006b6b7212 */ /* 0x000fe400078e3cff */
[----:B------:R-:W-:Y:S02]  /*61b0*/  LOP3.LUT R108, R108, R3, RZ, 0x3c, !PT ;  /* 0x000000036c6c7212 */ /* 0x000fe400078e3cff */
[----:B------:R-:W-:Y:S02]  /*61c0*/  @P2 R2UR UR36, R105 ;  /* 0x00000000692422ca */ /* 0x000fe400000e0000 */
[----:B------:R-:W-:Y:S02]  /*61d0*/  SEL R111, R111, RZ, P0 ;  /* 0x000000ff6f6f7207 */ /* 0x000fe40000000000 */
[----:B------:R-:W-:Y:S01]  /*61e0*/  SEL R44, R116, RZ, P1 ;  /* 0x000000ff742c7207 */ /* 0x000fe20000800000 */
[----:B------:R-:W-:Y:S10]  /*61f0*/  @P2 BRA `(.L_x_95) ;  /* 0xffffffe400842947 */ /* 0x000ff4000383ffff */
[----:B------:R-:W-:Y:S05]  /*6200*/  EXIT ;  /* 0x000000000000794d */ /* 0x000fea0003800000 */
.L_x_19:
[----:B--2---:R2:W1:Y:S02]  /*6210*/  SYNCS.PHASECHK.TRANS64.TRYWAIT P0, [R3+URZ+0xe0], R2 ;  /* 0x0000e002030075a7 */ /* 0x00446400080011ff */
[----:B-1----:R-:W-:Y:S05]  /*6220*/  @!P0 NANOSLEEP.SYNCS 0x989680 ;  /* 0x009896800000895d */ /* 0x002fea0003900000 */
[----:B------:R-:W1:Y:S02]  /*6230*/  @!P0 SYNCS.PHASECHK.TRANS64 P0, [R3+URZ+0xe0], R2 ;  /* 0x0000e002030085a7 */ /* 0x000e6400080010ff */
[----:B-1----:R-:W-:Y:S05]  /*6240*/  @!P0 BRA `(.L_x_19) ;  /* 0xfffffffc00f08947 */ /* 0x002fea000383ffff */
[----:B------:R-:W-:Y:S05]  /*6250*/  BRA `(.L_x_96) ;  /* 0xffffffb000d07947 */ /* 0x000fea000383ffff */
.L_x_22:
[----:B-1----:R-:W-:-:S07]  /*6260*/  MOV R2, UR33 ;  /* 0x0000002100027c02 */ /* 0x002fce0008000f00 */
.L_x_97:
[----:B-1----:R1:W2:Y:S02]  /*6270*/  SYNCS.PHASECHK.TRANS64.TRYWAIT P0, [R2+URZ+0x28], R5 ;  /* 0x00002805020075a7 */ /* 0x0022a400080011ff */
[----:B--2---:R-:W-:Y:S05]  /*6280*/  @!P0 NANOSLEEP.SYNCS 0x989680 ;  /* 0x009896800000895d */ /* 0x004fea0003900000 */
[----:B------:R-:W2:Y:S02]  /*6290*/  @!P0 SYNCS.PHASECHK.TRANS64 P0, [R2+URZ+0x28], R5 ;  /* 0x00002805020085a7 */ /* 0x000ea400080010ff */
[----:B--2---:R-:W-:Y:S05]  /*62a0*/  @!P0 BRA `(.L_x_97) ;  /* 0xfffffffc00f08947 */ /* 0x004fea000383ffff */
[----:B------:R-:W-:Y:S05]  /*62b0*/  BRA `(.L_x_21) ;  /* 0xffffffb400207947 */ /* 0x000fea000383ffff */
.L_x_28:
[----:B-1----:R-:W-:-:S07]  /*62c0*/  MOV R2, UR17 ;  /* 0x0000001100027c02 */ /* 0x002fce0008000f00 */
.L_x_98:
[----:B-1----:R1:W2:Y:S02]  /*62d0*/  SYNCS.PHASECHK.TRANS64.TRYWAIT P0, [R2+URZ+0x28], R5 ;  /* 0x00002805020075a7 */ /* 0x0022a400080011ff */
[----:B--2---:R-:W-:Y:S05]  /*62e0*/  @!P0 NANOSLEEP.SYNCS 0x989680 ;  /* 0x009896800000895d */ /* 0x004fea0003900000 */
[----:B------:R-:W2:Y:S02]  /*62f0*/  @!P0 SYNCS.PHASECHK.TRANS64 P0, [R2+URZ+0x28], R5 ;  /* 0x00002805020085a7 */ /* 0x000ea400080010ff */
[----:B--2---:R-:W-:Y:S05]  /*6300*/  @!P0 BRA `(.L_x_98) ;  /* 0xfffffffc00f08947 */ /* 0x004fea000383ffff */
[----:B------:R-:W-:Y:S05]  /*6310*/  BRA `(.L_x_27) ;  /* 0xffffffb400c47947 */ /* 0x000fea000383ffff */
.L_x_32:
[----:B-1----:R1:W2:Y:S02]  /*6320*/  SYNCS.PHASECHK.TRANS64.TRYWAIT P0, [R2+URZ+0x70], R3 ;  /* 0x00007003020075a7 */ /* 0x0022a400080011ff */
[----:B--2---:R-:W-:Y:S05]  /*6330*/  @!P0 NANOSLEEP.SYNCS 0x989680 ;  /* 0x009896800000895d */ /* 0x004fea0003900000 */
[----:B------:R-:W2:Y:S02]  /*6340*/  @!P0 SYNCS.PHASECHK.TRANS64 P0, [R2+URZ+0x70], R3 ;  /* 0x00007003020085a7 */ /* 0x000ea400080010ff */
[----:B--2---:R-:W-:Y:S05]  /*6350*/  @!P0 BRA `(.L_x_32) ;  /* 0xfffffffc00f08947 */ /* 0x004fea000383ffff */
[----:B------:R-:W-:Y:S05]  /*6360*/  BRA `(.L_x_99) ;  /* 0xffffffb800507947 */ /* 0x000fea000383ffff */
.L_x_36:
[----:B----4-:R-:W-:-:S07]  /*6370*/  MOV R0, UR5 ;  /* 0x0000000500007c02 */ /* 0x010fce0008000f00 */
.L_x_100:
[----:B-1----:R1:W2:Y:S02]  /*6380*/  SYNCS.PHASECHK.TRANS64.TRYWAIT P0, [R0+URZ], R3 ;  /* 0x00000003000075a7 */ /* 0x0022a400080011ff */
[----:B--2---:R-:W-:Y:S05]  /*6390*/  @!P0 NANOSLEEP.SYNCS 0x989680 ;  /* 0x009896800000895d */ /* 0x004fea0003900000 */
[----:B------:R-:W2:Y:S02]  /*63a0*/  @!P0 SYNCS.PHASECHK.TRANS64 P0, [R0+URZ], R3 ;  /* 0x00000003000085a7 */ /* 0x000ea400080010ff */
[----:B--2---:R-:W-:Y:S05]  /*63b0*/  @!P0 BRA `(.L_x_100) ;  /* 0xfffffffc00f08947 */ /* 0x004fea000383ffff */
[----:B------:R-:W-:Y:S05]  /*63c0*/  BRA `(.L_x_101) ;  /* 0xffffffbc00c07947 */ /* 0x000fea000383ffff */
.L_x_37:
[----:B----4-:R-:W-:-:S07]  /*63d0*/  MOV R0, UR5 ;  /* 0x0000000500007c02 */ /* 0x010fce0008000f00 */
.L_x_102:
[----:B-1----:R1:W2:Y:S02]  /*63e0*/  SYNCS.PHASECHK.TRANS64.TRYWAIT P0, [R0+URZ], R3 ;  /* 0x00000003000075a7 */ /* 0x0022a400080011ff */
[----:B--2---:R-:W-:Y:S05]  /*63f0*/  @!P0 NANOSLEEP.SYNCS 0x989680 ;  /* 0x009896800000895d */ /* 0x004fea0003900000 */
[----:B------:R-:W2:Y:S02]  /*6400*/  @!P0 SYNCS.PHASECHK.TRANS64 P0, [R0+URZ], R3 ;  /* 0x00000003000085a7 */ /* 0x000ea400080010ff */
[----:B--2---:R-:W-:Y:S05]  /*6410*/  @!P0 BRA `(.L_x_102) ;  /* 0xfffffffc00f08947 */ /* 0x004fea000383ffff */
[----:B------:R-:W-:Y:S05]  /*6420*/  BRA `(.L_x_103) ;  /* 0xffffffbc00cc7947 */ /* 0x000fea000383ffff */
.L_x_38:
[----:B----4-:R-:W-:-:S07]  /*6430*/  MOV R0, UR5 ;  /* 0x0000000500007c02 */ /* 0x010fce0008000f00 */
.L_x_104:
[----:B-1----:R1:W2:Y:S02]  /*6440*/  SYNCS.PHASECHK.TRANS64.TRYWAIT P0, [R0+URZ], R3 ;  /* 0x00000003000075a7 */ /* 0x0022a400080011ff */
[----:B--2---:R-:W-:Y:S05]  /*6450*/  @!P0 NANOSLEEP.SYNCS 0x989680 ;  /* 0x009896800000895d */ /* 0x004fea0003900000 */
[----:B------:R-:W2:Y:S02]  /*6460*/  @!P0 SYNCS.PHASECHK.TRANS64 P0, [R0+URZ], R3 ;  /* 0x00000003000085a7 */ /* 0x000ea400080010ff */
[----:B--2---:R-:W-:Y:S05]  /*6470*/  @!P0 BRA `(.L_x_104) ;  /* 0xfffffffc00f08947 */ /* 0x004fea000383ffff */
[----:B------:R-:W-:Y:S05]  /*6480*/  BRA `(.L_x_105) ;  /* 0xffffffbc00d87947 */ /* 0x000fea000383ffff */
.L_x_39:
[----:B----4-:R-:W-:-:S07]  /*6490*/  MOV R0, UR5 ;  /* 0x0000000500007c02 */ /* 0x010fce0008000f00 */
.L_x_106:
[----:B-1----:R1:W2:Y:S02]  /*64a0*/  SYNCS.PHASECHK.TRANS64.TRYWAIT P0, [R0+URZ], R3 ;  /* 0x00000003000075a7 */ /* 0x0022a400080011ff */
[----:B--2---:R-:W-:Y:S05]  /*64b0*/  @!P0 NANOSLEEP.SYNCS 0x989680 ;  /* 0x009896800000895d */ /* 0x004fea0003900000 */
[----:B------:R-:W2:Y:S02]  /*64c0*/  @!P0 SYNCS.PHASECHK.TRANS64 P0, [R0+URZ], R3 ;  /* 0x00000003000085a7 */ /* 0x000ea400080010ff */
[----:B--2---:R-:W-:Y:S05]  /*64d0*/  @!P0 BRA `(.L_x_106) ;  /* 0xfffffffc00f08947 */ /* 0x004fea000383ffff */
[----:B------:R-:W-:Y:S05]  /*64e0*/  BRA `(.L_x_107) ;  /* 0xffffffbc00e47947 */ /* 0x000fea000383ffff */
.L_x_42:
[----:B-1----:R1:W2:Y:S02]  /*64f0*/  SYNCS.PHASECHK.TRANS64.TRYWAIT P0, [R0+URZ+0xd0], R5 ;  /* 0x0000d005000075a7 */ /* 0x0022a400080011ff */
[----:B--2---:R-:W-:Y:S05]  /*6500*/  @!P0 NANOSLEEP.SYNCS 0x989680 ;  /* 0x009896800000895d */ /* 0x004fea0003900000 */
[----:B------:R-:W2:Y:S02]  /*6510*/  @!P0 SYNCS.PHASECHK.TRANS64 P0, [R0+URZ+0xd0], R5 ;  /* 0x0000d005000085a7 */ /* 0x000ea400080010ff */
[----:B--2---:R-:W-:Y:S05]  /*6520*/  @!P0 BRA `(.L_x_42) ;  /* 0xfffffffc00f08947 */ /* 0x004fea000383ffff */
[----:B------:R-:W-:Y:S05]  /*6530*/  BRA `(.L_x_108) ;  /* 0xffffffc000407947 */ /* 0x000fea000383ffff */
.L_x_43:
[----:B------:R-:W-:-:S07]  /*6540*/  MOV R0, UR5 ;  /* 0x0000000500007c02 */ /* 0x000fce0008000f00 */
.L_x_109:
[----:B-1----:R1:W2:Y:S02]  /*6550*/  SYNCS.PHASECHK.TRANS64.TRYWAIT P0, [R0+URZ+0x80], R5 ;  /* 0x00008005000075a7 */ /* 0x0022a400080011ff */
[----:B--2---:R-:W-:Y:S05]  /*6560*/  @!P0 NANOSLEEP.SYNCS 0x989680 ;  /* 0x009896800000895d */ /* 0x004fea0003900000 */
[----:B------:R-:W2:Y:S02]  /*6570*/  @!P0 SYNCS.PHASECHK.TRANS64 P0, [R0+URZ+0x80], R5 ;  /* 0x00008005000085a7 */ /* 0x000ea400080010ff */
[----:B--2---:R-:W-:Y:S05]  /*6580*/  @!P0 BRA `(.L_x_109) ;  /* 0xfffffffc00f08947 */ /* 0x004fea000383ffff */
[----:B------:R-:W-:Y:S05]  /*6590*/  BRA `(.L_x_110) ;  /* 0xffffffc000507947 */ /* 0x000fea000383ffff */
.L_x_44:
[----:B-1----:R1:W2:Y:S02]  /*65a0*/  SYNCS.PHASECHK.TRANS64.TRYWAIT P1, [R0+URZ+0x70], R5 ;  /* 0x00007005000075a7 */ /* 0x0022a400080211ff */
[----:B--2---:R-:W-:Y:S05]  /*65b0*/  @!P1 NANOSLEEP.SYNCS 0x989680 ;  /* 0x009896800000995d */ /* 0x004fea0003900000 */
[----:B------:R-:W2:Y:S02]  /*65c0*/  @!P1 SYNCS.PHASECHK.TRANS64 P1, [R0+URZ+0x70], R5 ;  /* 0x00007005000095a7 */ /* 0x000ea400080210ff */
[----:B--2---:R-:W-:Y:S05]  /*65d0*/  @!P1 BRA `(.L_x_44) ;  /* 0xfffffffc00f09947 */ /* 0x004fea000383ffff */
[----:B------:R-:W-:Y:S05]  /*65e0*/  BRA `(.L_x_111) ;  /* 0xffffffc000807947 */ /* 0x000fea000383ffff */
.L_x_47:
[----:B------:R-:W-:-:S07]  /*65f0*/  MOV R0, UR5 ;  /* 0x0000000500007c02 */ /* 0x000fce0008000f00 */
.L_x_112:
[----:B-1----:R1:W2:Y:S02]  /*6600*/  SYNCS.PHASECHK.TRANS64.TRYWAIT P0, [R0+URZ+0x80], R3 ;  /* 0x00008003000075a7 */ /* 0x0022a400080011ff */
[----:B--2---:R-:W-:Y:S05]  /*6610*/  @!P0 NANOSLEEP.SYNCS 0x989680 ;  /* 0x009896800000895d */ /* 0x004fea0003900000 */
[----:B------:R-:W2:Y:S02]  /*6620*/  @!P0 SYNCS.PHASECHK.TRANS64 P0, [R0+URZ+0x80], R3 ;  /* 0x00008003000085a7 */ /* 0x000ea400080010ff */
[----:B--2---:R-:W-:Y:S05]  /*6630*/  @!P0 BRA `(.L_x_112) ;  /* 0xfffffffc00f08947 */ /* 0x004fea000383ffff */
[----:B------:R-:W-:Y:S05]  /*6640*/  BRA `(.L_x_46) ;  /* 0xffffffc000d47947 */ /* 0x000fea000383ffff */
.L_x_54:
[----:B-1----:R1:W2:Y:S02]  /*6650*/  SYNCS.PHASECHK.TRANS64.TRYWAIT P1, [R0+URZ+0x70], R5 ;  /* 0x00007005000075a7 */ /* 0x0022a400080211ff */
[----:B--2---:R-:W-:Y:S05]  /*6660*/  @!P1 NANOSLEEP.SYNCS 0x989680 ;  /* 0x009896800000995d */ /* 0x004fea0003900000 */
[----:B------:R-:W2:Y:S02]  /*6670*/  @!P1 SYNCS.PHASECHK.TRANS64 P1, [R0+URZ+0x70], R5 ;  /* 0x00007005000095a7 */ /* 0x000ea400080210ff */
[----:B--2---:R-:W-:Y:S05]  /*6680*/  @!P1 BRA `(.L_x_54) ;  /* 0xfffffffc00f09947 */ /* 0x004fea000383ffff */
[----:B------:R-:W-:Y:S05]  /*6690*/  BRA `(.L_x_113) ;  /* 0xffffffc800447947 */ /* 0x000fea000383ffff */
.L_x_55:
[----:B------:R-:W-:-:S07]  /*66a0*/  MOV R3, UR7 ;  /* 0x0000000700037c02 */ /* 0x000fce0008000f00 */
.L_x_114:
[----:B-1----:R1:W2:Y:S02]  /*66b0*/  SYNCS.PHASECHK.TRANS64.TRYWAIT P0, [R3+URZ+0xb0], R0 ;  /* 0x0000b000030075a7 */ /* 0x0022a400080011ff */
[----:B--2---:R-:W-:Y:S05]  /*66c0*/  @!P0 NANOSLEEP.SYNCS 0x989680 ;  /* 0x009896800000895d */ /* 0x004fea0003900000 */
[----:B------:R-:W2:Y:S02]  /*66d0*/  @!P0 SYNCS.PHASECHK.TRANS64 P0, [R3+URZ+0xb0], R0 ;  /* 0x0000b000030085a7 */ /* 0x000ea400080010ff */
[----:B--2---:R-:W-:Y:S05]  /*66e0*/  @!P0 BRA `(.L_x_114) ;  /* 0xfffffffc00f08947 */ /* 0x004fea000383ffff */
[----:B------:R-:W-:Y:S05]  /*66f0*/  BRA `(.L_x_115) ;  /* 0xffffffc800947947 */ /* 0x000fea000383ffff */
.L_x_58:
[----:B------:R-:W-:Y:S07]  /*6700*/  MOV R0, UR6 ;  /* 0x0000000600007c02 */ /* 0x000fee0008000f00 */
.L_x_116:
[----:B-1----:R1:W2:Y:S02]  /*6710*/  SYNCS.PHASECHK.TRANS64.TRYWAIT P0, [R0+URZ], R3 ;  /* 0x00000003000075a7 */ /* 0x0022a400080011ff */
[----:B--2---:R-:W-:Y:S05]  /*6720*/  @!P0 NANOSLEEP.SYNCS 0x989680 ;  /* 0x009896800000895d */ /* 0x004fea0003900000 */
[----:B------:R-:W2:Y:S02]  /*6730*/  @!P0 SYNCS.PHASECHK.TRANS64 P0, [R0+URZ], R3 ;  /* 0x00000003000085a7 */ /* 0x000ea400080010ff */
[----:B--2---:R-:W-:Y:S05]  /*6740*/  @!P0 BRA `(.L_x_116) ;  /* 0xfffffffc00f08947 */ /* 0x004fea000383ffff */
[----:B------:R-:W-:Y:S05]  /*6750*/  BRA `(.L_x_57) ;  /* 0xffffffc800b07947 */ /* 0x000fea000383ffff */
.L_x_61:
[----:B------:R-:W-:-:S07]  /*6760*/  MOV R0, UR6 ;  /* 0x0000000600007c02 */ /* 0x000fce0008000f00 */
.L_x_117:
[----:B--2---:R2:W4:Y:S02]  /*6770*/  SYNCS.PHASECHK.TRANS64.TRYWAIT P0, [R0+URZ], R3 ;  /* 0x00000003000075a7 */ /* 0x00452400080011ff */
[----:B----4-:R-:W-:Y:S05]  /*6780*/  @!P0 NANOSLEEP.SYNCS 0x989680 ;  /* 0x009896800000895d */ /* 0x010fea0003900000 */
[----:B------:R-:W4:Y:S02]  /*6790*/  @!P0 SYNCS.PHASECHK.TRANS64 P0, [R0+URZ], R3 ;  /* 0x00000003000085a7 */ /* 0x000f2400080010ff */
[----:B----4-:R-:W-:Y:S05]  /*67a0*/  @!P0 BRA `(.L_x_117) ;  /* 0xfffffffc00f08947 */ /* 0x010fea000383ffff */
[----:B------:R-:W-:Y:S05]  /*67b0*/  BRA `(.L_x_118) ;  /* 0xffffffcc008c7947 */ /* 0x000fea000383ffff */
.L_x_62:
[----:B------:R-:W-:-:S07]  /*67c0*/  MOV R0, UR6 ;  /* 0x0000000600007c02 */ /* 0x000fce0008000f00 */
.L_x_119:
[----:B-1----:R1:W2:Y:S02]  /*67d0*/  SYNCS.PHASECHK.TRANS64.TRYWAIT P0, [R0+URZ], R3 ;  /* 0x00000003000075a7 */ /* 0x0022a400080011ff */
[----:B--2---:R-:W-:Y:S05]  /*67e0*/  @!P0 NANOSLEEP.SYNCS 0x989680 ;  /* 0x009896800000895d */ /* 0x004fea0003900000 */
[----:B------:R-:W2:Y:S02]  /*67f0*/  @!P0 SYNCS.PHASECHK.TRANS64 P0, [R0+URZ], R3 ;  /* 0x00000003000085a7 */ /* 0x000ea400080010ff */
[----:B--2---:R-:W-:Y:S05]  /*6800*/  @!P0 BRA `(.L_x_119) ;  /* 0xfffffffc00f08947 */ /* 0x004fea000383ffff */
[----:B------:R-:W-:Y:S05]  /*6810*/  BRA `(.L_x_120) ;  /* 0xffffffcc00987947 */ /* 0x000fea000383ffff */
.L_x_63:
[----:B------:R-:W-:-:S07]  /*6820*/  MOV R0, UR6 ;  /* 0x0000000600007c02 */ /* 0x000fce0008000f00 */
.L_x_121:
[----:B-1----:R1:W2:Y:S02]  /*6830*/  SYNCS.PHASECHK.TRANS64.TRYWAIT P0, [R0+URZ], R3 ;  /* 0x00000003000075a7 */ /* 0x0022a400080011ff */
[----:B--2---:R-:W-:Y:S05]  /*6840*/  @!P0 NANOSLEEP.SYNCS 0x989680 ;  /* 0x009896800000895d */ /* 0x004fea0003900000 */
[----:B------:R-:W2:Y:S02]  /*6850*/  @!P0 SYNCS.PHASECHK.TRANS64 P0, [R0+URZ], R3 ;  /* 0x00000003000085a7 */ /* 0x000ea400080010ff */
[----:B--2---:R-:W-:Y:S05]  /*6860*/  @!P0 BRA `(.L_x_121) ;  /* 0xfffffffc00f08947 */ /* 0x004fea000383ffff */
[----:B------:R-:W-:Y:S05]  /*6870*/  BRA `(.L_x_122) ;  /* 0xffffffcc00a47947 */ /* 0x000fea000383ffff */
.L_x_64:
[----:B------:R-:W-:-:S07]  /*6880*/  MOV R0, UR7 ;  /* 0x0000000700007c02 */ /* 0x000fce0008000f00 */
.L_x_123:
[----:B-1----:R1:W2:Y:S02]  /*6890*/  SYNCS.PHASECHK.TRANS64.TRYWAIT P0, [R0+URZ], R3 ;  /* 0x00000003000075a7 */ /* 0x0022a400080011ff */
[----:B--2---:R-:W-:Y:S05]  /*68a0*/  @!P0 NANOSLEEP.SYNCS 0x989680 ;  /* 0x009896800000895d */ /* 0x004fea0003900000 */
[----:B------:R-:W2:Y:S02]  /*68b0*/  @!P0 SYNCS.PHASECHK.TRANS64 P0, [R0+URZ], R3 ;  /* 0x00000003000085a7 */ /* 0x000ea400080010ff */
[----:B--2---:R-:W-:Y:S05]  /*68c0*/  @!P0 BRA `(.L_x_123) ;  /* 0xfffffffc00f08947 */ /* 0x004fea000383ffff */
[----:B------:R-:W-:Y:S05]  /*68d0*/  BRA `(.L_x_124) ;  /* 0xffffffcc00b07947 */ /* 0x000fea000383ffff */
.L_x_69:
[----:B---3--:R3:W1:Y:S02]  /*68e0*/  SYNCS.PHASECHK.TRANS64.TRYWAIT P0, [R0+URZ+0x70], R3 ;  /* 0x00007003000075a7 */ /* 0x00866400080011ff */
[----:B-1----:R-:W-:Y:S05]  /*68f0*/  @!P0 NANOSLEEP.SYNCS 0x989680 ;  /* 0x009896800000895d */ /* 0x002fea0003900000 */
[----:B------:R-:W1:Y:S02]  /*6900*/  @!P0 SYNCS.PHASECHK.TRANS64 P0, [R0+URZ+0x70], R3 ;  /* 0x00007003000085a7 */ /* 0x000e6400080010ff */
[----:B-1----:R-:W-:Y:S05]  /*6910*/  @!P0 BRA `(.L_x_69) ;  /* 0xfffffffc00f08947 */ /* 0x002fea000383ffff */
[----:B------:R-:W-:Y:S05]  /*6920*/  BRA `(.L_x_125) ;  /* 0xffffffd000ac7947 */ /* 0x000fea000383ffff */
.L_x_72:
[----:B------:R-:W-:Y:S07]  /*6930*/  MOV R0, UR6 ;  /* 0x0000000600007c02 */ /* 0x000fee0008000f00 */
.L_x_126:
[----:B-1----:R1:W3:Y:S02]  /*6940*/  SYNCS.PHASECHK.TRANS64.TRYWAIT P0, [R0+URZ+0x68], R3 ;  /* 0x00006803000075a7 */ /* 0x0022e400080011ff */
[----:B---3--:R-:W-:Y:S05]  /*6950*/  @!P0 NANOSLEEP.SYNCS 0x989680 ;  /* 0x009896800000895d */ /* 0x008fea0003900000 */
[----:B------:R-:W3:Y:S02]  /*6960*/  @!P0 SYNCS.PHASECHK.TRANS64 P0, [R0+URZ+0x68], R3 ;  /* 0x00006803000085a7 */ /* 0x000ee400080010ff */
[----:B---3--:R-:W-:Y:S05]  /*6970*/  @!P0 BRA `(.L_x_126) ;  /* 0xfffffffc00f08947 */ /* 0x008fea000383ffff */
[----:B------:R-:W-:Y:S05]  /*6980*/  BRA `(.L_x_71) ;  /* 0xffffffd400987947 */ /* 0x000fea000383ffff */
.L_x_75:
[----:B------:R-:W-:Y:S07]  /*6990*/  MOV R3, UR6 ;  /* 0x0000000600037c02 */ /* 0x000fee0008000f00 */
.L_x_127:
[----:B-1----:R1:W2:Y:S02]  /*69a0*/  SYNCS.PHASECHK.TRANS64.TRYWAIT P2, [R3+URZ+0x58], R26 ;  /* 0x0000581a030075a7 */ /* 0x0022a400080411ff */
[----:B--2---:R-:W-:Y:S05]  /*69b0*/  @!P2 NANOSLEEP.SYNCS 0x989680 ;  /* 0x009896800000a95d */ /* 0x004fea0003900000 */
[----:B------:R-:W2:Y:S02]  /*69c0*/  @!P2 SYNCS.PHASECHK.TRANS64 P2, [R3+URZ+0x58], R26 ;  /* 0x0000581a0300a5a7 */ /* 0x000ea400080410ff */
[----:B--2---:R-:W-:Y:S05]  /*69d0*/  @!P2 BRA `(.L_x_127) ;  /* 0xfffffffc00f0a947 */ /* 0x004fea000383ffff */
[----:B------:R-:W-:Y:S05]  /*69e0*/  BRA `(.L_x_128) ;  /* 0xffffffd8002c7947 */ /* 0x000fea000383ffff */
.L_x_78:
[----:B--2---:R2:W4:Y:S02]  /*69f0*/  SYNCS.PHASECHK.TRANS64.TRYWAIT P0, [R0+URZ+0x70], R3 ;  /* 0x00007003000075a7 */ /* 0x00452400080011ff */
[----:B----4-:R-:W-:Y:S05]  /*6a00*/  @!P0 NANOSLEEP.SYNCS 0x989680 ;  /* 0x009896800000895d */ /* 0x010fea0003900000 */
[----:B------:R-:W4:Y:S02]  /*6a10*/  @!P0 SYNCS.PHASECHK.TRANS64 P0, [R0+URZ+0x70], R3 ;  /* 0x00007003000085a7 */ /* 0x000f2400080010ff */
[----:B----4-:R-:W-:Y:S05]  /*6a20*/  @!P0 BRA `(.L_x_78) ;  /* 0xfffffffc00f08947 */ /* 0x010fea000383ffff */
[----:B------:R-:W-:Y:S05]  /*6a30*/  BRA `(.L_x_129) ;  /* 0xffffffdc00887947 */ /* 0x000fea000383ffff */
.L_x_89:
[----:B-1----:R-:W-:Y:S04]  /*6a40*/  MOV R0, UR43 ;  /* 0x0000002b00007c02 */ /* 0x002fe80008000f00 */
[----:B------:R1:W2:Y:S03]  /*6a50*/  SYNCS.PHASECHK.TRANS64.TRYWAIT P1, [R0+URZ+0x50], R3 ;  /* 0x00005003000075a7 */ /* 0x0002a600080211ff */
[----:B--2---:R-:W-:Y:S05]  /*6a60*/  @!P1 NANOSLEEP.SYNCS 0x989680 ;  /* 0x009896800000995d */ /* 0x004fea0003900000 */
[----:B------:R-:W2:Y:S02]  /*6a70*/  @!P1 SYNCS.PHASECHK.TRANS64 P1, [R0+URZ+0x50], R3 ;  /* 0x00005003000095a7 */ /* 0x000ea400080210ff */
[----:B--2---:R-:W-:Y:S05]  /*6a80*/  @!P1 BRA `(.L_x_89) ;  /* 0xfffffffc00ec9947 */ /* 0x004fea000383ffff */
[----:B------:R-:W-:Y:S05]  /*6a90*/  BRA `(.L_x_88) ;  /* 0xffffffe8007c7947 */ /* 0x000fea000383ffff */
.L_x_91:
[----:B-1----:R1:W4:Y:S02]  /*6aa0*/  SYNCS.PHASECHK.TRANS64.TRYWAIT P1, [R92+URZ+0x90], R7 ;  /* 0x000090075c0075a7 */ /* 0x00232400080211ff */
[----:B----4-:R-:W-:Y:S05]  /*6ab0*/  @!P1 NANOSLEEP.SYNCS 0x989680 ;  /* 0x009896800000995d */ /* 0x010fea0003900000 */
[----:B------:R-:W4:Y:S02]  /*6ac0*/  @!P1 SYNCS.PHASECHK.TRANS64 P1, [R92+URZ+0x90], R7 ;  /* 0x000090075c0095a7 */ /* 0x000f2400080210ff */
[----:B----4-:R-:W-:Y:S05]  /*6ad0*/  @!P1 BRA `(.L_x_91) ;  /* 0xfffffffc00f09947 */ /* 0x010fea000383ffff */
[----:B------:R-:W-:Y:S05]  /*6ae0*/  BRA `(.L_x_90) ;  /* 0xffffffe800b87947 */ /* 0x000fea000383ffff */
        .weak           $__internal_0_$__cuda_sm10x_tcgen05_guardrail_trap_col_being_dealloced_not_returned_by_alloc
        .type           $__internal_0_$__cuda_sm10x_tcgen05_guardrail_trap_col_being_dealloced_not_returned_by_alloc,@function
        .size           $__internal_0_$__cuda_sm10x_tcgen05_guardrail_trap_col_being_dealloced_not_returned_by_alloc,($__internal_1_$__cuda_sm10x_tcgen05_guardrail_trap_phase_invalid_during_alloc - $__internal_0_$__cuda_sm10x_tcgen05_guardrail_trap_col_being_dealloced_not_returned_by_alloc)
$__internal_0_$__cuda_sm10x_tcgen05_guardrail_trap_col_being_dealloced_not_returned_by_alloc:
[----:B------:R-:W-:Y:S05]  /*6af0*/  BPT.TRAP 0x1 ;  /* 0x000000040000795c */ /* 0x000fea0000300000 */
[----:B------:R-:W-:-:S04]  /*6b00*/  HFMA2 R3, -RZ, RZ, 0, 0 ;  /* 0x00000000ff037431 */ /* 0x000fc800000001ff */
[----:B------:R-:W-:Y:S05]  /*6b10*/  RET.REL.NODEC R2 `(_ZN7cutlass13device_kernelINS_4gemm6kernel13GemmUniversalIN4cute5tupleIJiiiiEEENS1_10collective13CollectiveMmaINS1_35MainloopSm100TmaUmmaWarpSpecializedILi5ELi2ELi4ENS5_IJNS4_1CILi1EEESB_SB_EEEEENS5_IJNSA_ILi64EEESE_NSA_ILi128EEEEEENS_12float_e4m3_tENS5_IJlSB_lEEESH_SI_NS4_8TiledMMAINS4_8MMA_AtomIJNS4_10MMA_TraitsINS4_19SM100_MMA_F8F6F4_SSEJSH_SH_fSE_SE_NS4_17integral_constantINS4_4UMMA5MajorELSP_0EEESQ_NSN_INSO_7ScaleInELSR_0EEESS_EEEEEENS4_6LayoutISC_NS5_IJNSA_ILi0EEESW_SW_EEEEENS5_IJNS4_10UnderscoreESZ_SZ_EEEEENS4_13SM90_TMA_LOADENS4_14ComposedLayoutINS4_7SwizzleILi3ELi4ELi3EEENS4_18smem_ptr_flag_bitsILi8EEENSV_INS5_IJNSA_ILi8EEESF_EEENS5_IJSF_SB_EEEEEEEvNS4_8identityES12_S1C_vS1D_EENS_8epilogue10collective18CollectiveEpilogueINS1F_23Sm100TmaWarpSpecializedILi1ELi1ELi32ELb0ELb0EEEJSG_NS5_IJNSV_ISE_SB_EES1K_EEESH_SI_SH_SI_NS1F_6fusion15FusionCallbacksIS1J_NS1M_17LinearCombinationISH_fSH_fLNS_15FloatRoundStyleE2EEESG_S1L_JEEENS4_5SM1004TMEM4LOAD26SM100_TMEM_LOAD_16dp32b32xES12_NS13_INS14_ILi2ELi4ELi3EEES17_NSV_INS5_IJS18_SE_EEENS5_IJSE_SB_EEEEEEENS4_39AutoVectorizingCopyWithAssumedAlignmentILi128EEENS4_14SM90_TMA_STOREES20_S22_S22_EEEvvEEEEvNT_6ParamsE) ;  /* 0xffffff9402387950 */ /* 0x000fea0003c3ffff */
        .weak           $__internal_1_$__cuda_sm10x_tcgen05_guardrail_trap_phase_invalid_during_alloc
        .type           $__internal_1_$__cuda_sm10x_tcgen05_guardrail_trap_phase_invalid_during_alloc,@function
        .size           $__internal_1_$__cuda_sm10x_tcgen05_guardrail_trap_phase_invalid_during_alloc,($__internal_2_$__cuda_sm10x_tcgen05_guardrail_trap_unallocated_columns_being_dealloced - $__internal_1_$__cuda_sm10x_tcgen05_guardrail_trap_phase_invalid_during_alloc)
$__internal_1_$__cuda_sm10x_tcgen05_guardrail_trap_phase_invalid_during_alloc:
[----:B------:R-:W-:Y:S05]  /*6b20*/  BPT.TRAP 0x1 ;  /* 0x000000040000795c */ /* 0x000fea0000300000 */
[----:B------:R-:W-:-:S04]  /*6b30*/  MOV R3, 0x0 ;  /* 0x0000000000037802 */ /* 0x000fc80000000f00 */
[----:B------:R-:W-:Y:S05]  /*6b40*/  RET.REL.NODEC R2 `(_ZN7cutlass13device_kernelINS_4gemm6kernel13GemmUniversalIN4cute5tupleIJiiiiEEENS1_10collective13CollectiveMmaINS1_35MainloopSm100TmaUmmaWarpSpecializedILi5ELi2ELi4ENS5_IJNS4_1CILi1EEESB_SB_EEEEENS5_IJNSA_ILi64EEESE_NSA_ILi128EEEEEENS_12float_e4m3_tENS5_IJlSB_lEEESH_SI_NS4_8TiledMMAINS4_8MMA_AtomIJNS4_10MMA_TraitsINS4_19SM100_MMA_F8F6F4_SSEJSH_SH_fSE_SE_NS4_17integral_constantINS4_4UMMA5MajorELSP_0EEESQ_NSN_INSO_7ScaleInELSR_0EEESS_EEEEEENS4_6LayoutISC_NS5_IJNSA_ILi0EEESW_SW_EEEEENS5_IJNS4_10UnderscoreESZ_SZ_EEEEENS4_13SM90_TMA_LOADENS4_14ComposedLayoutINS4_7SwizzleILi3ELi4ELi3EEENS4_18smem_ptr_flag_bitsILi8EEENSV_INS5_IJNSA_ILi8EEESF_EEENS5_IJSF_SB_EEEEEEEvNS4_8identityES12_S1C_vS1D_EENS_8epilogue10collective18CollectiveEpilogueINS1F_23Sm100TmaWarpSpecializedILi1ELi1ELi32ELb0ELb0EEEJSG_NS5_IJNSV_ISE_SB_EES1K_EEESH_SI_SH_SI_NS1F_6fusion15FusionCallbacksIS1J_NS1M_17LinearCombinationISH_fSH_fLNS_15FloatRoundStyleE2EEESG_S1L_JEEENS4_5SM1004TMEM4LOAD26SM100_TMEM_LOAD_16dp32b32xES12_NS13_INS14_ILi2ELi4ELi3EEES17_NSV_INS5_IJS18_SE_EEENS5_IJSE_SB_EEEEEEENS4_39AutoVectorizingCopyWithAssumedAlignmentILi128EEENS4_14SM90_TMA_STOREES20_S22_S22_EEEvvEEEEvNT_6ParamsE) ;  /* 0xffffff94022c7950 */ /* 0x000fea0003c3ffff */
        .weak           $__internal_2_$__cuda_sm10x_tcgen05_guardrail_trap_unallocated_columns_being_dealloced
        .type           $__internal_2_$__cuda_sm10x_tcgen05_guardrail_trap_unallocated_columns_being_dealloced,@function
        .size           $__internal_2_$__cuda_sm10x_tcgen05_guardrail_trap_unallocated_columns_being_dealloced,(.L_x_131 - $__internal_2_$__cuda_sm10x_tcgen05_guardrail_trap_unallocated_columns_being_dealloced)
$__internal_2_$__cuda_sm10x_tcgen05_guardrail_trap_unallocated_columns_being_dealloced:
[----:B------:R-:W-:Y:S05]  /*6b50*/  BPT.TRAP 0x1 ;  /* 0x000000040000795c */ /* 0x000fea0000300000 */
[----:B------:R-:W-:-:S04]  /*6b60*/  HFMA2 R3, -RZ, RZ, 0, 0 ;  /* 0x00000000ff037431 */ /* 0x000fc800000001ff */
[----:B------:R-:W-:Y:S05]  /*6b70*/  RET.REL.NODEC R2 `(_ZN7cutlass13device_kernelINS_4gemm6kernel13GemmUniversalIN4cute5tupleIJiiiiEEENS1_10collective13CollectiveMmaINS1_35MainloopSm100TmaUmmaWarpSpecializedILi5ELi2ELi4ENS5_IJNS4_1CILi1EEESB_SB_EEEEENS5_IJNSA_ILi64EEESE_NSA_ILi128EEEEEENS_12float_e4m3_tENS5_IJlSB_lEEESH_SI_NS4_8TiledMMAINS4_8MMA_AtomIJNS4_10MMA_TraitsINS4_19SM100_MMA_F8F6F4_SSEJSH_SH_fSE_SE_NS4_17integral_constantINS4_4UMMA5MajorELSP_0EEESQ_NSN_INSO_7ScaleInELSR_0EEESS_EEEEEENS4_6LayoutISC_NS5_IJNSA_ILi0EEESW_SW_EEEEENS5_IJNS4_10UnderscoreESZ_SZ_EEEEENS4_13SM90_TMA_LOADENS4_14ComposedLayoutINS4_7SwizzleILi3ELi4ELi3EEENS4_18smem_ptr_flag_bitsILi8EEENSV_INS5_IJNSA_ILi8EEESF_EEENS5_IJSF_SB_EEEEEEEvNS4_8identityES12_S1C_vS1D_EENS_8epilogue10collective18CollectiveEpilogueINS1F_23Sm100TmaWarpSpecializedILi1ELi1ELi32ELb0ELb0EEEJSG_NS5_IJNSV_ISE_SB_EES1K_EEESH_SI_SH_SI_NS1F_6fusion15FusionCallbacksIS1J_NS1M_17LinearCombinationISH_fSH_fLNS_15FloatRoundStyleE2EEESG_S1L_JEEENS4_5SM1004TMEM4LOAD26SM100_TMEM_LOAD_16dp32b32xES12_NS13_INS14_ILi2ELi4ELi3EEES17_NSV_INS5_IJS18_SE_EEENS5_IJSE_SB_EEEEEEENS4_39AutoVectorizingCopyWithAssumedAlignmentILi128EEENS4_14SM90_TMA_STOREES20_S22_S22_EEEvvEEEEvNT_6ParamsE) ;  /* 0xffffff9402207950 */ /* 0x000fea0003c3ffff */
.L_x_130:
[----:B------:R-:W-:-:S00]  /*6b80*/  BRA `(.L_x_130) ;  /* 0xfffffffc00fc7947 */ /* 0x000fc0000383ffff */
[----:B------:R-:W-:-:S00]  /*6b90*/  NOP ;  /* 0x0000000000007918 */ /* 0x000fc00000000000 */
        /* <DEDUP_REMOVED lines=14> */
.L_x_131:


//--------------------- .nv.global.init           --------------------------
	.section	.nv.global.init,"aw",@progbits
.nv.global.init:
	.type		$str$27,@object
	.size		$str$27,($str$28 - $str$27)
$str$27:
        /*0000*/ 	.byte	0x28, 0x61, 0x64, 0x64, 0x72, 0x65, 0x73, 0x73, 0x20, 0x26, 0x20, 0x6d, 0x61, 0x73, 0x6b, 0x29
        /*0010*/ 	.byte	0x20, 0x3d, 0x3d, 0x20, 0x30, 0x00
	.type		$str$28,@object
	.size		$str$28,($str$26 - $str$28)
$str$28:
        /*0016*/ 	.byte	0x2f, 0x74, 0x6d, 0x70, 0x2f, 0x63, 0x75, 0x74, 0x6c, 0x61, 0x73, 0x73, 0x5f, 0x73, 0x77, 0x65
        /*0026*/ 	.byte	0x65, 0x70, 0x5f, 0x73, 0x72, 0x63, 0x2f, 0x69, 0x6e, 0x63, 0x6c, 0x75, 0x64, 0x65, 0x2f, 0x63
        /*0036*/ 	.byte	0x75, 0x74, 0x65, 0x2f, 0x70, 0x6f, 0x69, 0x6e, 0x74, 0x65, 0x72, 0x5f, 0x66, 0x6c, 0x61, 0x67
        /*0046*/ 	.byte	0x67, 0x65, 0x64, 0x2e, 0x68, 0x70, 0x70, 0x00
	.type		$str$26,@object
	.size		$str$26,($str$25 - $str$26)
$str$26:
        /*004e*/ 	.byte	0x2f, 0x74, 0x6d, 0x70, 0x2f, 0x63, 0x75, 0x74, 0x6c, 0x61, 0x73, 0x73, 0x5f, 0x73, 0x77, 0x65
        /*005e*/ 	.byte	0x65, 0x70, 0x5f, 0x73, 0x72, 0x63, 0x2f, 0x69, 0x6e, 0x63, 0x6c, 0x75, 0x64, 0x65, 0x2f, 0x63
        /*006e*/ 	.byte	0x75, 0x74, 0x65, 0x2f, 0x61, 0x74, 0x6f, 0x6d, 0x2f, 0x63, 0x6f, 0x70, 0x79, 0x5f, 0x74, 0x72
        /*007e*/ 	.byte	0x61, 0x69, 0x74, 0x73, 0x5f, 0x73, 0x6d, 0x31, 0x30, 0x30, 0x2e, 0x68, 0x70, 0x70, 0x00
	.type		$str$25,@object
	.size		$str$25,(__unnamed_1 - $str$25)
$str$25:
        /*008d*/ 	.byte	0x28, 0x28, 0x75, 0x69, 0x6e, 0x74, 0x33, 0x32, 0x5f, 0x74, 0x28, 0x74, 0x68, 0x72, 0x65, 0x61
        /*009d*/ 	.byte	0x64, 0x49, 0x64, 0x78, 0x2e, 0x78, 0x29, 0x20, 0x2f, 0x20, 0x33, 0x32, 0x29, 0x20, 0x25, 0x20
        /*00ad*/ 	.byte	0x34, 0x29, 0x20, 0x3d, 0x3d, 0x20, 0x28, 0x28, 0x28, 0x74, 0x6d, 0x65, 0x6d, 0x5f, 0x61, 0x64
        /*00bd*/ 	.byte	0x64, 0x72, 0x20, 0x3e, 0x3e, 0x20, 0x31, 0x36, 0x29, 0x20, 0x2f, 0x20, 0x33, 0x32, 0x29, 0x20
        /*00cd*/ 	.byte	0x25, 0x20, 0x34, 0x29, 0x00
	.type		__unnamed_1,@object
	.size		__unnamed_1,(__unnamed_2 - __unnamed_1)
__unnamed_1:
        /*00d2*/ 	.byte	0x61, 0x75, 0x74, 0x6f, 0x20, 0x63, 0x75, 0x74, 0x65, 0x3a, 0x3a, 0x61, 0x73, 0x5f, 0x70, 0x6f
        /* <DEDUP_REMOVED lines=24> */
        /*0262*/ 	.byte	0x3c, 0x34, 0x30, 0x39, 0x36, 0x3e, 0x3e, 0x3e, 0x3e, 0x5d, 0x00
	.type		__unnamed_2,@object
	.size		__unnamed_2,(.L_2 - __unnamed_2)
__unnamed_2:
        /* <DEDUP_REMOVED lines=40> */
        /*04ed*/ 	.byte	0x74, 0x65, 0x3a, 0x3a, 0x43, 0x3c, 0x30, 0x3e, 0x3e, 0x3e, 0x3e, 0x5d, 0x00
.L_2:


//--------------------- .nv.shared._ZN7cutlass13device_kernelINS_4gemm6kernel13GemmUniversalIN4cute5tupleIJiiiiEEENS1_10collective13CollectiveMmaINS1_35MainloopSm100TmaUmmaWarpSpecializedILi5ELi2ELi4ENS5_IJNS4_1CILi1EEESB_SB_EEEEENS5_IJNSA_ILi64EEESE_NSA_ILi128EEEEEENS_12float_e4m3_tENS5_IJlSB_lEEESH_SI_NS4_8TiledMMAINS4_8MMA_AtomIJNS4_10MMA_TraitsINS4_19SM100_MMA_F8F6F4_SSEJSH_SH_fSE_SE_NS4_17integral_constantINS4_4UMMA5MajorELSP_0EEESQ_NSN_INSO_7ScaleInELSR_0EEESS_EEEEEENS4_6LayoutISC_NS5_IJNSA_ILi0EEESW_SW_EEEEENS5_IJNS4_10UnderscoreESZ_SZ_EEEEENS4_13SM90_TMA_LOADENS4_14ComposedLayoutINS4_7SwizzleILi3ELi4ELi3EEENS4_18smem_ptr_flag_bitsILi8EEENSV_INS5_IJNSA_ILi8EEESF_EEENS5_IJSF_SB_EEEEEEEvNS4_8identityES12_S1C_vS1D_EENS_8epilogue10collective18CollectiveEpilogueINS1F_23Sm100TmaWarpSpecializedILi1ELi1ELi32ELb0ELb0EEEJSG_NS5_IJNSV_ISE_SB_EES1K_EEESH_SI_SH_SI_NS1F_6fusion15FusionCallbacksIS1J_NS1M_17LinearCombinationISH_fSH_fLNS_15FloatRoundStyleE2EEESG_S1L_JEEENS4_5SM1004TMEM4LOAD26SM100_TMEM_LOAD_16dp32b32xES12_NS13_INS14_ILi2ELi4ELi3EEES17_NSV_INS5_IJS18_SE_EEENS5_IJSE_SB_EEEEEEENS4_39AutoVectorizingCopyWithAssumedAlignmentILi128EEENS4_14SM90_TMA_STOREES20_S22_S22_EEEvvEEEEvNT_6ParamsE --------------------------
	.section	.nv.shared._ZN7cutlass13device_kernelINS_4gemm6kernel13GemmUniversalIN4cute5tupleIJiiiiEEENS1_10collective13CollectiveMmaINS1_35MainloopSm100TmaUmmaWarpSpecializedILi5ELi2ELi4ENS5_IJNS4_1CILi1EEESB_SB_EEEEENS5_IJNSA_ILi64EEESE_NSA_ILi128EEEEEENS_12float_e4m3_tENS5_IJlSB_lEEESH_SI_NS4_8TiledMMAINS4_8MMA_AtomIJNS4_10MMA_TraitsINS4_19SM100_MMA_F8F6F4_SSEJSH_SH_fSE_SE_NS4_17integral_constantINS4_4UMMA5MajorELSP_0EEESQ_NSN_INSO_7ScaleInELSR_0EEESS_EEEEEENS4_6LayoutISC_NS5_IJNSA_ILi0EEESW_SW_EEEEENS5_IJNS4_10UnderscoreESZ_SZ_EEEEENS4_13SM90_TMA_LOADENS4_14ComposedLayoutINS4_7SwizzleILi3ELi4ELi3EEENS4_18smem_ptr_flag_bitsILi8EEENSV_INS5_IJNSA_ILi8EEESF_EEENS5_IJSF_SB_EEEEEEEvNS4_8identityES12_S1C_vS1D_EENS_8epilogue10collective18CollectiveEpilogueINS1F_23Sm100TmaWarpSpecializedILi1ELi1ELi32ELb0ELb0EEEJSG_NS5_IJNSV_ISE_SB_EES1K_EEESH_SI_SH_SI_NS1F_6fusion15FusionCallbacksIS1J_NS1M_17LinearCombinationISH_fSH_fLNS_15FloatRoundStyleE2EEESG_S1L_JEEENS4_5SM1004TMEM4LOAD26SM100_TMEM_LOAD_16dp32b32xES12_NS13_INS14_ILi2ELi4ELi3EEES17_NSV_INS5_IJS18_SE_EEENS5_IJSE_SB_EEEEEEENS4_39AutoVectorizingCopyWithAssumedAlignmentILi128EEENS4_14SM90_TMA_STOREES20_S22_S22_EEEvvEEEEvNT_6ParamsE,"aw",@nobits
	.sectionflags	@""
	.align	16
	.zero		1024


//--------------------- .nv.shared.reserved.0     --------------------------
	.section	.nv.shared.reserved.0,"aw",@nobits
	.weak		__nv_reservedSMEM_offset_0_alias
	.size		__nv_reservedSMEM_offset_0_alias, 0, 64
	.other		__nv_reservedSMEM_offset_0_alias,@"STO_CUDA_RESERVED_SHARED STV_DEFAULT"
__nv_reservedSMEM_offset_0_alias:
	.zero		0
.nv.shared.reserved.0:
	.zero		64
	.weak		__nv_reservedSMEM_tcgen05_partition
	.type		__nv_reservedSMEM_tcgen05_partition,@object
	.size		__nv_reservedSMEM_tcgen05_partition,(.L_0 - __nv_reservedSMEM_tcgen05_partition)
__nv_reservedSMEM_tcgen05_partition:
	.zero		32
.L_0:


//--------------------- .nv.global                --------------------------
	.section	.nv.global,"aw",@nobits
.nv.global:
	.type		_ZN40_INTERNAL_bf85f655_4_k_cu_85a78e23_191554cute1_E,@object
	.size		_ZN40_INTERNAL_bf85f655_4_k_cu_85a78e23_191554cute1_E,(_ZN40_INTERNAL_bf85f655_4_k_cu_85a78e23_191554cuda3std3__45__cpo6cbeginE - _ZN40_INTERNAL_bf85f655_4_k_cu_85a78e23_191554cute1_E)
_ZN40_INTERNAL_bf85f655_4_k_cu_85a78e23_191554cute1_E:
	.zero		1
	.type		_ZN40_INTERNAL_bf85f655_4_k_cu_85a78e23_191554cuda3std3__45__cpo6cbeginE,@object
	.size		_ZN40_INTERNAL_bf85f655_4_k_cu_85a78e23_191554cuda3std3__45__cpo6cbeginE,(_ZN40_INTERNAL_bf85f655_4_k_cu_85a78e23_191554cuda3std3__48in_placeE - _ZN40_INTERNAL_bf85f655_4_k_cu_85a78e23_191554cuda3std3__45__cpo6cbeginE)
_ZN40_INTERNAL_bf85f655_4_k_cu_85a78e23_191554cuda3std3__45__cpo6cbeginE:
	.zero		1
	.type		_ZN40_INTERNAL_bf85f655_4_k_cu_85a78e23_191554cuda3std3__48in_placeE,@object
	.size		_ZN40_INTERNAL_bf85f655_4_k_cu_85a78e23_191554cuda3std3__48in_placeE,(_ZN40_INTERNAL_bf85f655_4_k_cu_85a78e23_191554cuda3std6ranges3__45__cpo9iter_moveE - _ZN40_INTERNAL_bf85f655_4_k_cu_85a78e23_191554cuda3std3__48in_placeE)
_ZN40_INTERNAL_bf85f655_4_k_cu_85a78e23_191554cuda3std3__48in_placeE:
	.zero		1
	.type		_ZN40_INTERNAL_bf85f655_4_k_cu_85a78e23_191554cuda3std6ranges3__45__cpo9iter_moveE,@object
	.size		_ZN40_INTERNAL_bf85f655_4_k_cu_85a78e23_191554cuda3std6ranges3__45__cpo9iter_moveE,(_ZN40_INTERNAL_bf85f655_4_k_cu_85a78e23_191554cuda3std3__45__cpo5beginE - _ZN40_INTERNAL_bf85f655_4_k_cu_85a78e23_191554cuda3std6ranges3__45__cpo9iter_moveE)
_ZN40_INTERNAL_bf85f655_4_k_cu_85a78e23_191554cuda3std6ranges3__45__cpo9iter_moveE:
	.zero		1
	.type		_ZN40_INTERNAL_bf85f655_4_k_cu_85a78e23_191554cuda3std3__45__cpo5beginE,@object
	.size		_ZN40_INTERNAL_bf85f655_4_k_cu_85a78e23_191554cuda3std3__45__cpo5beginE,(_ZN40_INTERNAL_bf85f655_4_k_cu_85a78e23_191554cuda3std3__442_GLOBAL__N__bf85f655_4_k_cu_85a78e23_191556ignoreE - _ZN40_INTERNAL_bf85f655_4_k_cu_85a78e23_191554cuda3std3__45__cpo5beginE)
_ZN40_INTERNAL_bf85f655_4_k_cu_85a78e23_191554cuda3std3__45__cpo5beginE:
	.zero		1
	.type		_ZN40_INTERNAL_bf85f655_4_k_cu_85a78e23_191554cuda3std3__442_GLOBAL__N__bf85f655_4_k_cu_85a78e23_191556ignoreE,@object
	.size		_ZN40_INTERNAL_bf85f655_4_k_cu_85a78e23_191554cuda3std3__442_GLOBAL__N__bf85f655_4_k_cu_85a78e23_191556ignoreE,(_ZN40_INTERNAL_bf85f655_4_k_cu_85a78e23_191554cute7productE - _ZN40_INTERNAL_bf85f655_4_k_cu_85a78e23_191554cuda3std3__442_GLOBAL__N__bf85f655_4_k_cu_85a78e23_191556ignoreE)
_ZN40_INTERNAL_bf85f655_4_k_cu_85a78e23_191554cuda3std3__442_GLOBAL__N__bf85f655_4_k_cu_85a78e23_191556ignoreE:
	.zero		1
	.type		_ZN40_INTERNAL_bf85f655_4_k_cu_85a78e23_191554cute7productE,@object
	.size		_ZN40_INTERNAL_bf85f655_4_k_cu_85a78e23_191554cute7productE,(_ZN40_INTERNAL_bf85f655_4_k_cu_85a78e23_191554cuda3std3__45__cpo3endE - _ZN40_INTERNAL_bf85f655_4_k_cu_85a78e23_191554cute7productE)
_ZN40_INTERNAL_bf85f655_4_k_cu_85a78e23_191554cute7productE:
	.zero		1
	.type		_ZN40_INTERNAL_bf85f655_4_k_cu_85a78e23_191554cuda3std3__45__cpo3endE,@object
	.size		_ZN40_INTERNAL_bf85f655_4_k_cu_85a78e23_191554cuda3std3__45__cpo3endE,(_ZN40_INTERNAL_bf85f655_4_k_cu_85a78e23_191554cuda3std3__419piecewise_constructE - _ZN40_INTERNAL_bf85f655_4_k_cu_85a78e23_191554cuda3std3__45__cpo3endE)
_ZN40_INTERNAL_bf85f655_4_k_cu_85a78e23_191554cuda3std3__45__cpo3endE:
	.zero		1
	.type		_ZN40_INTERNAL_bf85f655_4_k_cu_85a78e23_191554cuda3std3__419piecewise_constructE,@object
	.size		_ZN40_INTERNAL_bf85f655_4_k_cu_85a78e23_191554cuda3std3__419piecewise_constructE,(_ZN40_INTERNAL_bf85f655_4_k_cu_85a78e23_191554cuda3std3__45__cpo4cendE - _ZN40_INTERNAL_bf85f655_4_k_cu_85a78e23_191554cuda3std3__419piecewise_constructE)
_ZN40_INTERNAL_bf85f655_4_k_cu_85a78e23_191554cuda3std3__419piecewise_constructE:
	.zero		1
	.type		_ZN40_INTERNAL_bf85f655_4_k_cu_85a78e23_191554cuda3std3__45__cpo4cendE,@object
	.size		_ZN40_INTERNAL_bf85f655_4_k_cu_85a78e23_191554cuda3std3__45__cpo4cendE,(_ZN40_INTERNAL_bf85f655_4_k_cu_85a78e23_191554cuda3std6ranges3__45__cpo4swapE - _ZN40_INTERNAL_bf85f655_4_k_cu_85a78e23_191554cuda3std3__45__cpo4cendE)
_ZN40_INTERNAL_bf85f655_4_k_cu_85a78e23_191554cuda3std3__45__cpo4cendE:
	.zero		1
	.type		_ZN40_INTERNAL_bf85f655_4_k_cu_85a78e23_191554cuda3std6ranges3__45__cpo4swapE,@object
	.size		_ZN40_INTERNAL_bf85f655_4_k_cu_85a78e23_191554cuda3std6ranges3__45__cpo4swapE,(.L_10 - _ZN40_INTERNAL_bf85f655_4_k_cu_85a78e23_191554cuda3std6ranges3__45__cpo4swapE)
_ZN40_INTERNAL_bf85f655_4_k_cu_85a78e23_191554cuda3std6ranges3__45__cpo4swapE:
	.zero		1
.L_10:


//--------------------- .nv.constant0._ZN7cutlass13device_kernelINS_4gemm6kernel13GemmUniversalIN4cute5tupleIJiiiiEEENS1_10collective13CollectiveMmaINS1_35MainloopSm100TmaUmmaWarpSpecializedILi5ELi2ELi4ENS5_IJNS4_1CILi1EEESB_SB_EEEEENS5_IJNSA_ILi64EEESE_NSA_ILi128EEEEEENS_12float_e4m3_tENS5_IJlSB_lEEESH_SI_NS4_8TiledMMAINS4_8MMA_AtomIJNS4_10MMA_TraitsINS4_19SM100_MMA_F8F6F4_SSEJSH_SH_fSE_SE_NS4_17integral_constantINS4_4UMMA5MajorELSP_0EEESQ_NSN_INSO_7ScaleInELSR_0EEESS_EEEEEENS4_6LayoutISC_NS5_IJNSA_ILi0EEESW_SW_EEEEENS5_IJNS4_10UnderscoreESZ_SZ_EEEEENS4_13SM90_TMA_LOADENS4_14ComposedLayoutINS4_7SwizzleILi3ELi4ELi3EEENS4_18smem_ptr_flag_bitsILi8EEENSV_INS5_IJNSA_ILi8EEESF_EEENS5_IJSF_SB_EEEEEEEvNS4_8identityES12_S1C_vS1D_EENS_8epilogue10collective18CollectiveEpilogueINS1F_23Sm100TmaWarpSpecializedILi1ELi1ELi32ELb0ELb0EEEJSG_NS5_IJNSV_ISE_SB_EES1K_EEESH_SI_SH_SI_NS1F_6fusion15FusionCallbacksIS1J_NS1M_17LinearCombinationISH_fSH_fLNS_15FloatRoundStyleE2EEESG_S1L_JEEENS4_5SM1004TMEM4LOAD26SM100_TMEM_LOAD_16dp32b32xES12_NS13_INS14_ILi2ELi4ELi3EEES17_NSV_INS5_IJS18_SE_EEENS5_IJSE_SB_EEEEEEENS4_39AutoVectorizingCopyWithAssumedAlignmentILi128EEENS4_14SM90_TMA_STOREES20_S22_S22_EEEvvEEEEvNT_6ParamsE --------------------------
	.section	.nv.constant0._ZN7cutlass13device_kernelINS_4gemm6kernel13GemmUniversalIN4cute5tupleIJiiiiEEENS1_10collective13CollectiveMmaINS1_35MainloopSm100TmaUmmaWarpSpecializedILi5ELi2ELi4ENS5_IJNS4_1CILi1EEESB_SB_EEEEENS5_IJNSA_ILi64EEESE_NSA_ILi128EEEEEENS_12float_e4m3_tENS5_IJlSB_lEEESH_SI_NS4_8TiledMMAINS4_8MMA_AtomIJNS4_10MMA_TraitsINS4_19SM100_MMA_F8F6F4_SSEJSH_SH_fSE_SE_NS4_17integral_constantINS4_4UMMA5MajorELSP_0EEESQ_NSN_INSO_7ScaleInELSR_0EEESS_EEEEEENS4_6LayoutISC_NS5_IJNSA_ILi0EEESW_SW_EEEEENS5_IJNS4_10UnderscoreESZ_SZ_EEEEENS4_13SM90_TMA_LOADENS4_14ComposedLayoutINS4_7SwizzleILi3ELi4ELi3EEENS4_18smem_ptr_flag_bitsILi8EEENSV_INS5_IJNSA_ILi8EEESF_EEENS5_IJSF_SB_EEEEEEEvNS4_8identityES12_S1C_vS1D_EENS_8epilogue10collective18CollectiveEpilogueINS1F_23Sm100TmaWarpSpecializedILi1ELi1ELi32ELb0ELb0EEEJSG_NS5_IJNSV_ISE_SB_EES1K_EEESH_SI_SH_SI_NS1F_6fusion15FusionCallbacksIS1J_NS1M_17LinearCombinationISH_fSH_fLNS_15FloatRoundStyleE2EEESG_S1L_JEEENS4_5SM1004TMEM4LOAD26SM100_TMEM_LOAD_16dp32b32xES12_NS13_INS14_ILi2ELi4ELi3EEES17_NSV_INS5_IJS18_SE_EEENS5_IJSE_SB_EEEEEEENS4_39AutoVectorizingCopyWithAssumedAlignmentILi128EEENS4_14SM90_TMA_STOREES20_S22_S22_EEEvvEEEEvNT_6ParamsE,"a",@progbits
	.sectionflags	@""
	.align	4
.nv.constant0._ZN7cutlass13device_kernelINS_4gemm6kernel13GemmUniversalIN4cute5tupleIJiiiiEEENS1_10collective13CollectiveMmaINS1_35MainloopSm100TmaUmmaWarpSpecializedILi5ELi2ELi4ENS5_IJNS4_1CILi1EEESB_SB_EEEEENS5_IJNSA_ILi64EEESE_NSA_ILi128EEEEEENS_12float_e4m3_tENS5_IJlSB_lEEESH_SI_NS4_8TiledMMAINS4_8MMA_AtomIJNS4_10MMA_TraitsINS4_19SM100_MMA_F8F6F4_SSEJSH_SH_fSE_SE_NS4_17integral_constantINS4_4UMMA5MajorELSP_0EEESQ_NSN_INSO_7ScaleInELSR_0EEESS_EEEEEENS4_6LayoutISC_NS5_IJNSA_ILi0EEESW_SW_EEEEENS5_IJNS4_10UnderscoreESZ_SZ_EEEEENS4_13SM90_TMA_LOADENS4_14ComposedLayoutINS4_7SwizzleILi3ELi4ELi3EEENS4_18smem_ptr_flag_bitsILi8EEENSV_INS5_IJNSA_ILi8EEESF_EEENS5_IJSF_SB_EEEEEEEvNS4_8identityES12_S1C_vS1D_EENS_8epilogue10collective18CollectiveEpilogueINS1F_23Sm100TmaWarpSpecializedILi1ELi1ELi32ELb0ELb0EEEJSG_NS5_IJNSV_ISE_SB_EES1K_EEESH_SI_SH_SI_NS1F_6fusion15FusionCallbacksIS1J_NS1M_17LinearCombinationISH_fSH_fLNS_15FloatRoundStyleE2EEESG_S1L_JEEENS4_5SM1004TMEM4LOAD26SM100_TMEM_LOAD_16dp32b32xES12_NS13_INS14_ILi2ELi4ELi3EEES17_NSV_INS5_IJS18_SE_EEENS5_IJSE_SB_EEEEEEENS4_39AutoVectorizingCopyWithAssumedAlignmentILi128EEENS4_14SM90_TMA_STOREES20_S22_S22_EEEvvEEEEvNT_6ParamsE:
	.zero		2944


//--------------------- SYMBOLS --------------------------

	.type		.nv.reservedSmem.offset0,@object
	.size		.nv.reservedSmem.offset0,0x4
	.type		.nv.reservedSmem.cap,@object
	.size		.nv.reservedSmem.cap,0x4
	.type		__assertfail,@function
